	.target	sm_90a

	.elftype	@"ET_EXEC"


//--------------------- .note.nv.tkinfo           --------------------------
	.section	.note.nv.tkinfo,"",@"SHT_NOTE"
	.sectionflags	@"SHF_NOTE_NV_TKINFO"
	.tkinfo
        /*0018*/ 	.word	0x00000002
        /*0030*/ 	.string	""
        /*0030*/ 	.string	"ptxas"
        /*0030*/ 	.string	"Cuda compilation tools, release 13.0, V13.0.88"
        /*0030*/ 	.string	"Build cuda_13.0.r13.0/compiler.36424714_0"
        /*0030*/ 	.string	"-arch sm_90a -m 64 "



//--------------------- .note.nv.cuinfo           --------------------------
	.section	.note.nv.cuinfo,"",@"SHT_NOTE"
	.sectionflags	@"SHF_NOTE_NV_CUINFO"
        /*0018*/ 	.short	0x0002
        /*001a*/ 	.short	0x005a
        /*001c*/ 	.short	0x0082
	.zero		2


//--------------------- .nv.info                  --------------------------
	.section	.nv.info,"",@"SHT_CUDA_INFO"
	.align	4


	//----- nvinfo : EIATTR_REGCOUNT
	.align		4
        /*0000*/ 	.byte	0x04, 0x2f
        /*0002*/ 	.short	(.L_12 - .L_11)
	.align		4
.L_11:
        /*0004*/ 	.word	index@(_ZN7cutlass13device_kernelINS_4gemm6kernel13GemmUniversalIN4cute5tupleIJiiiiEEENS1_10collective13CollectiveMmaINS1_37MainloopSm90TmaGmmaWarpSpecializedFP8ILi18ENS5_IJNS4_1CILi1EEESB_SB_EEENS1_35KernelTmaWarpSpecializedCooperativeEEENS5_IJNSA_ILi256EEENSA_ILi128EEENSA_ILi32EEEEEENS_12float_e4m3_tENS5_IJlSB_lEEESJ_SK_NS4_8TiledMMAINS4_8MMA_AtomIJNS4_4SM904GMMA31MMA_64x128x32_F32E4M3E4M3_SS_TNILNSO_7ScaleInE1ELSQ_1EEEEEENS4_6LayoutINS5_IJNSA_ILi2EEESB_SB_EEENS5_IJSB_NSA_ILi0EEESW_EEEEENS5_IJNS4_10UnderscoreESZ_SZ_EEEEENS4_13SM90_TMA_LOADENS4_14ComposedLayoutINS4_7SwizzleILi1ELi4ELi3EEENS4_18smem_ptr_flag_bitsILi8EEENST_INS5_IJNSA_ILi8EEESH_EEENS5_IJSH_SB_EEEEEEEvNS4_8identityES12_S1C_vS1D_EENS_8epilogue10collective6detail29Sm90TmaWarpSpecializedAdapterINS1G_15DefaultEpilogueISJ_SK_SK_NS1F_6thread17LinearCombinationISJ_Li1EffLNS1K_9ScaleType4KindE0ELNS_15FloatRoundStyleE2ESJ_EENS1_15EpilogueDefaultEEEEEvvEEEEvNT_6ParamsE)
        /*0008*/ 	.word	0x000000a8


	//----- nvinfo : EIATTR_FRAME_SIZE
	.align		4
.L_12:
        /*000c*/ 	.byte	0x04, 0x11
        /*000e*/ 	.short	(.L_14 - .L_13)
	.align		4
.L_13:
        /*0010*/ 	.word	index@(_ZN7cutlass13device_kernelINS_4gemm6kernel13GemmUniversalIN4cute5tupleIJiiiiEEENS1_10collective13CollectiveMmaINS1_37MainloopSm90TmaGmmaWarpSpecializedFP8ILi18ENS5_IJNS4_1CILi1EEESB_SB_EEENS1_35KernelTmaWarpSpecializedCooperativeEEENS5_IJNSA_ILi256EEENSA_ILi128EEENSA_ILi32EEEEEENS_12float_e4m3_tENS5_IJlSB_lEEESJ_SK_NS4_8TiledMMAINS4_8MMA_AtomIJNS4_4SM904GMMA31MMA_64x128x32_F32E4M3E4M3_SS_TNILNSO_7ScaleInE1ELSQ_1EEEEEENS4_6LayoutINS5_IJNSA_ILi2EEESB_SB_EEENS5_IJSB_NSA_ILi0EEESW_EEEEENS5_IJNS4_10UnderscoreESZ_SZ_EEEEENS4_13SM90_TMA_LOADENS4_14ComposedLayoutINS4_7SwizzleILi1ELi4ELi3EEENS4_18smem_ptr_flag_bitsILi8EEENST_INS5_IJNSA_ILi8EEESH_EEENS5_IJSH_SB_EEEEEEEvNS4_8identityES12_S1C_vS1D_EENS_8epilogue10collective6detail29Sm90TmaWarpSpecializedAdapterINS1G_15DefaultEpilogueISJ_SK_SK_NS1F_6thread17LinearCombinationISJ_Li1EffLNS1K_9ScaleType4KindE0ELNS_15FloatRoundStyleE2ESJ_EENS1_15EpilogueDefaultEEEEEvvEEEEvNT_6ParamsE)
        /*0014*/ 	.word	0x00000100


	//----- nvinfo : EIATTR_MIN_STACK_SIZE
	.align		4
.L_14:
        /*0018*/ 	.byte	0x04, 0x12
        /*001a*/ 	.short	(.L_16 - .L_15)
	.align		4
.L_15:
        /*001c*/ 	.word	index@(_ZN7cutlass13device_kernelINS_4gemm6kernel13GemmUniversalIN4cute5tupleIJiiiiEEENS1_10collective13CollectiveMmaINS1_37MainloopSm90TmaGmmaWarpSpecializedFP8ILi18ENS5_IJNS4_1CILi1EEESB_SB_EEENS1_35KernelTmaWarpSpecializedCooperativeEEENS5_IJNSA_ILi256EEENSA_ILi128EEENSA_ILi32EEEEEENS_12float_e4m3_tENS5_IJlSB_lEEESJ_SK_NS4_8TiledMMAINS4_8MMA_AtomIJNS4_4SM904GMMA31MMA_64x128x32_F32E4M3E4M3_SS_TNILNSO_7ScaleInE1ELSQ_1EEEEEENS4_6LayoutINS5_IJNSA_ILi2EEESB_SB_EEENS5_IJSB_NSA_ILi0EEESW_EEEEENS5_IJNS4_10UnderscoreESZ_SZ_EEEEENS4_13SM90_TMA_LOADENS4_14ComposedLayoutINS4_7SwizzleILi1ELi4ELi3EEENS4_18smem_ptr_flag_bitsILi8EEENST_INS5_IJNSA_ILi8EEESH_EEENS5_IJSH_SB_EEEEEEEvNS4_8identityES12_S1C_vS1D_EENS_8epilogue10collective6detail29Sm90TmaWarpSpecializedAdapterINS1G_15DefaultEpilogueISJ_SK_SK_NS1F_6thread17LinearCombinationISJ_Li1EffLNS1K_9ScaleType4KindE0ELNS_15FloatRoundStyleE2ESJ_EENS1_15EpilogueDefaultEEEEEvvEEEEvNT_6ParamsE)
        /*0020*/ 	.word	0x00000100
.L_16:


//--------------------- .nv.compat                --------------------------
	.section	.nv.compat,"",@"SHT_CUDA_COMPAT_INFO"
	.align	4
        /*0000*/ 	.byte	0x02, 0x09, 0x01, 0x00, 0x02, 0x02, 0x04, 0x00, 0x02, 0x05, 0x05, 0x00, 0x03, 0x07, 0x01, 0x01
        /*0010*/ 	.byte	0x02, 0x03, 0x01, 0x00, 0x02, 0x06, 0x01, 0x00, 0x04, 0x0b, 0x08, 0x00, 0x00, 0x00, 0x00, 0x00
        /*0020*/ 	.byte	0x00, 0x00, 0x00, 0x00


//--------------------- .nv.info._ZN7cutlass13device_kernelINS_4gemm6kernel13GemmUniversalIN4cute5tupleIJiiiiEEENS1_10collective13CollectiveMmaINS1_37MainloopSm90TmaGmmaWarpSpecializedFP8ILi18ENS5_IJNS4_1CILi1EEESB_SB_EEENS1_35KernelTmaWarpSpecializedCooperativeEEENS5_IJNSA_ILi256EEENSA_ILi128EEENSA_ILi32EEEEEENS_12float_e4m3_tENS5_IJlSB_lEEESJ_SK_NS4_8TiledMMAINS4_8MMA_AtomIJNS4_4SM904GMMA31MMA_64x128x32_F32E4M3E4M3_SS_TNILNSO_7ScaleInE1ELSQ_1EEEEEENS4_6LayoutINS5_IJNSA_ILi2EEESB_SB_EEENS5_IJSB_NSA_ILi0EEESW_EEEEENS5_IJNS4_10UnderscoreESZ_SZ_EEEEENS4_13SM90_TMA_LOADENS4_14ComposedLayoutINS4_7SwizzleILi1ELi4ELi3EEENS4_18smem_ptr_flag_bitsILi8EEENST_INS5_IJNSA_ILi8EEESH_EEENS5_IJSH_SB_EEEEEEEvNS4_8identityES12_S1C_vS1D_EENS_8epilogue10collective6detail29Sm90TmaWarpSpecializedAdapterINS1G_15DefaultEpilogueISJ_SK_SK_NS1F_6thread17LinearCombinationISJ_Li1EffLNS1K_9ScaleType4KindE0ELNS_15FloatRoundStyleE2ESJ_EENS1_15EpilogueDefaultEEEEEvvEEEEvNT_6ParamsE --------------------------
	.section	.nv.info._ZN7cutlass13device_kernelINS_4gemm6kernel13GemmUniversalIN4cute5tupleIJiiiiEEENS1_10collective13CollectiveMmaINS1_37MainloopSm90TmaGmmaWarpSpecializedFP8ILi18ENS5_IJNS4_1CILi1EEESB_SB_EEENS1_35KernelTmaWarpSpecializedCooperativeEEENS5_IJNSA_ILi256EEENSA_ILi128EEENSA_ILi32EEEEEENS_12float_e4m3_tENS5_IJlSB_lEEESJ_SK_NS4_8TiledMMAINS4_8MMA_AtomIJNS4_4SM904GMMA31MMA_64x128x32_F32E4M3E4M3_SS_TNILNSO_7ScaleInE1ELSQ_1EEEEEENS4_6LayoutINS5_IJNSA_ILi2EEESB_SB_EEENS5_IJSB_NSA_ILi0EEESW_EEEEENS5_IJNS4_10UnderscoreESZ_SZ_EEEEENS4_13SM90_TMA_LOADENS4_14ComposedLayoutINS4_7SwizzleILi1ELi4ELi3EEENS4_18smem_ptr_flag_bitsILi8EEENST_INS5_IJNSA_ILi8EEESH_EEENS5_IJSH_SB_EEEEEEEvNS4_8identityES12_S1C_vS1D_EENS_8epilogue10collective6detail29Sm90TmaWarpSpecializedAdapterINS1G_15DefaultEpilogueISJ_SK_SK_NS1F_6thread17LinearCombinationISJ_Li1EffLNS1K_9ScaleType4KindE0ELNS_15FloatRoundStyleE2ESJ_EENS1_15EpilogueDefaultEEEEEvvEEEEvNT_6ParamsE,"",@"SHT_CUDA_INFO"
	.sectionflags	@""
	.align	4


	//----- nvinfo : EIATTR_CUDA_API_VERSION
	.align		4
        /*0000*/ 	.byte	0x04, 0x37
        /*0002*/ 	.short	(.L_18 - .L_17)
.L_17:
        /*0004*/ 	.word	0x00000082


	//----- nvinfo : EIATTR_KPARAM_INFO
	.align		4
.L_18:
        /*0008*/ 	.byte	0x04, 0x17
        /*000a*/ 	.short	(.L_20 - .L_19)
.L_19:
        /*000c*/ 	.word	0x00000000
        /*0010*/ 	.short	0x0000
        /*0012*/ 	.short	0x0070
        /*0014*/ 	.byte	0x00, 0xf0, 0x01, 0x10


	//----- nvinfo : EIATTR_SPARSE_MMA_MASK
	.align		4
.L_20:
        /*0018*/ 	.byte	0x03, 0x50
        /*001a*/ 	.short	0x0000


	//----- nvinfo : EIATTR_MAXREG_COUNT
	.align		4
        /*001c*/ 	.byte	0x03, 0x1b
        /*001e*/ 	.short	0x00a8


	//----- nvinfo : EIATTR_NUM_BARRIERS
	.align		4
        /*0020*/ 	.byte	0x02, 0x4c
        /*0022*/ 	.byte	0x01
	.zero		1


	//----- nvinfo : EIATTR_ANNOTATIONS
	.align		4
        /*0024*/ 	.byte	0x04, 0x55
        /*0026*/ 	.short	(.L_22 - .L_21)


	//   ....[0]....
.L_21:
        /*0028*/ 	.word	0x00000001
        /*002c*/ 	.byte	0x80, 0x07, 0x00, 0x00, 0x01, 0x00, 0x00, 0x00, 0xa0, 0x07, 0x00, 0x00, 0x01, 0x00, 0x00, 0x00
        /* <DEDUP_REMOVED lines=193> */
        /*0c4c*/ 	.byte	0x20, 0x0b, 0x01, 0x00


	//----- nvinfo : EIATTR_MERCURY_ISA_VERSION
	.align		4
.L_22:
        /*0c50*/ 	.byte	0x03, 0x5f
        /*0c52*/ 	.short	0x0101


	//----- nvinfo : EIATTR_INT_WARP_WIDE_INSTR_OFFSETS
	.align		4
        /*0c54*/ 	.byte	0x04, 0x31
        /*0c56*/ 	.short	(.L_24 - .L_23)


	//   ....[0]....
.L_23:
        /*0c58*/ 	.word	0x00000650


	//   ....[1]....
        /*0c5c*/ 	.word	0x00000660


	//   ....[2]....
        /*0c60*/ 	.word	0x00000790


	//----- nvinfo : EIATTR_COOP_GROUP_MASK_REGIDS
	.align		4
.L_24:
        /*0c64*/ 	.byte	0x04, 0x29
        /*0c66*/ 	.short	(.L_26 - .L_25)


	//   ....[0]....
.L_25:
        /*0c68*/ 	.word	0xffffffff


	//   ....[1]....
        /*0c6c*/ 	.word	0xffffffff


	//   ....[2]....
        /*0c70*/ 	.word	0xffffffff


	//   ....[3]....
        /*0c74*/ 	.word	0xffffffff


	//   ....[4]....
        /*0c78*/ 	.word	0xffffffff


	//----- nvinfo : EIATTR_COOP_GROUP_INSTR_OFFSETS
	.align		4
.L_26:
        /*0c7c*/ 	.byte	0x04, 0x28
        /*0c7e*/ 	.short	(.L_28 - .L_27)


	//   ....[0]....
.L_27:
        /*0c80*/ 	.word	0x00000070


	//   ....[1]....
        /*0c84*/ 	.word	0x00000080


	//   ....[2]....
        /*0c88*/ 	.word	0x000001a0


	//   ....[3]....
        /*0c8c*/ 	.word	0x000005a0


	//   ....[4]....
        /*0c90*/ 	.word	0x000014e0


	//----- nvinfo : EIATTR_REG_RECONFIG
	.align		4
.L_28:
        /*0c94*/ 	.byte	0x01, 0x54
	.zero		2


	//----- nvinfo : EIATTR_MBARRIER_INSTR_OFFSETS
	.align		4
        /*0c98*/ 	.byte	0x04, 0x39
        /*0c9a*/ 	.short	(.L_30 - .L_29)


	//   ....[0]....
.L_29:
        /*0c9c*/ 	.word	0x00000340
        /*0ca0*/ 	.word	0x000000ff
        /*0ca4*/ 	.word	0x00000000
        /*0ca8*/ 	.short	0x0100
        /*0caa*/ 	.byte	0x09
	.zero		1


	//   ....[1]....
        /*0cac*/ 	.word	0x00000350
        /*0cb0*/ 	.word	0x000000ff
        /*0cb4*/ 	.word	0x00000090
        /*0cb8*/ 	.short	0x0100
        /*0cba*/ 	.byte	0x09
	.zero		1


	//   ....[2]....
        /*0cbc*/ 	.word	0x00000360
        /*0cc0*/ 	.word	0x000000ff
        /*0cc4*/ 	.word	0x00000008
        /*0cc8*/ 	.short	0x0100
        /*0cca*/ 	.byte	0x09
	.zero		1


	//   ....[3]....
        /*0ccc*/ 	.word	0x00000370
        /*0cd0*/ 	.word	0x000000ff
        /*0cd4*/ 	.word	0x00000098
        /*0cd8*/ 	.short	0x0100
        /*0cda*/ 	.byte	0x09
	.zero		1


	//   ....[4]....
        /*0cdc*/ 	.word	0x00000380
        /*0ce0*/ 	.word	0x000000ff
        /*0ce4*/ 	.word	0x00000010
        /*0ce8*/ 	.short	0x0100
        /*0cea*/ 	.byte	0x09
	.zero		1


	//   ....[5]....
        /*0cec*/ 	.word	0x00000390
        /*0cf0*/ 	.word	0x000000ff
        /*0cf4*/ 	.word	0x000000a0
        /*0cf8*/ 	.short	0x0100
        /*0cfa*/ 	.byte	0x09
	.zero		1


	//   ....[6]....
        /*0cfc*/ 	.word	0x000003a0
        /*0d00*/ 	.word	0x000000ff
        /*0d04*/ 	.word	0x00000018
        /*0d08*/ 	.short	0x0100
        /*0d0a*/ 	.byte	0x09
	.zero		1


	//   ....[7]....
        /*0d0c*/ 	.word	0x000003b0
        /*0d10*/ 	.word	0x000000ff
        /*0d14*/ 	.word	0x000000a8
        /*0d18*/ 	.short	0x0100
        /*0d1a*/ 	.byte	0x09
	.zero		1


	//   ....[8]....
        /*0d1c*/ 	.word	0x000003c0
        /*0d20*/ 	.word	0x000000ff
        /*0d24*/ 	.word	0x00000020
        /*0d28*/ 	.short	0x0100
        /*0d2a*/ 	.byte	0x09
	.zero		1


	//   ....[9]....
        /*0d2c*/ 	.word	0x000003d0
        /*0d30*/ 	.word	0x000000ff
        /*0d34*/ 	.word	0x000000b0
        /*0d38*/ 	.short	0x0100
        /*0d3a*/ 	.byte	0x09
	.zero		1


	//   ....[10]....
        /*0d3c*/ 	.word	0x000003e0
        /*0d40*/ 	.word	0x000000ff
        /*0d44*/ 	.word	0x00000028
        /*0d48*/ 	.short	0x0100
        /*0d4a*/ 	.byte	0x09
	.zero		1


	//   ....[11]....
        /*0d4c*/ 	.word	0x000003f0
        /*0d50*/ 	.word	0x000000ff
        /*0d54*/ 	.word	0x000000b8
        /*0d58*/ 	.short	0x0100
        /*0d5a*/ 	.byte	0x09
	.zero		1


	//   ....[12]....
        /*0d5c*/ 	.word	0x00000400
        /*0d60*/ 	.word	0x000000ff
        /*0d64*/ 	.word	0x00000030
        /*0d68*/ 	.short	0x0100
        /*0d6a*/ 	.byte	0x09
	.zero		1


	//   ....[13]....
        /*0d6c*/ 	.word	0x00000410
        /*0d70*/ 	.word	0x000000ff
        /*0d74*/ 	.word	0x000000c0
        /*0d78*/ 	.short	0x0100
        /*0d7a*/ 	.byte	0x09
	.zero		1


	//   ....[14]....
        /*0d7c*/ 	.word	0x00000420
        /*0d80*/ 	.word	0x000000ff
        /*0d84*/ 	.word	0x00000038
        /*0d88*/ 	.short	0x0100
        /*0d8a*/ 	.byte	0x09
	.zero		1


	//   ....[15]....
        /*0d8c*/ 	.word	0x00000430
        /*0d90*/ 	.word	0x000000ff
        /*0d94*/ 	.word	0x000000c8
        /*0d98*/ 	.short	0x0100
        /*0d9a*/ 	.byte	0x09
	.zero		1


	//   ....[16]....
        /*0d9c*/ 	.word	0x00000440
        /*0da0*/ 	.word	0x000000ff
        /*0da4*/ 	.word	0x00000040
        /*0da8*/ 	.short	0x0100
        /*0daa*/ 	.byte	0x09
	.zero		1


	//   ....[17]....
        /*0dac*/ 	.word	0x00000450
        /*0db0*/ 	.word	0x000000ff
        /*0db4*/ 	.word	0x000000d0
        /*0db8*/ 	.short	0x0100
        /*0dba*/ 	.byte	0x09
	.zero		1


	//   ....[18]....
        /*0dbc*/ 	.word	0x00000460
        /*0dc0*/ 	.word	0x000000ff
        /*0dc4*/ 	.word	0x00000048
        /*0dc8*/ 	.short	0x0100
        /*0dca*/ 	.byte	0x09
	.zero		1


	//   ....[19]....
        /*0dcc*/ 	.word	0x00000470
        /*0dd0*/ 	.word	0x000000ff
        /*0dd4*/ 	.word	0x000000d8
        /*0dd8*/ 	.short	0x0100
        /*0dda*/ 	.byte	0x09
	.zero		1


	//   ....[20]....
        /*0ddc*/ 	.word	0x00000480
        /*0de0*/ 	.word	0x000000ff
        /*0de4*/ 	.word	0x00000050
        /*0de8*/ 	.short	0x0100
        /*0dea*/ 	.byte	0x09
	.zero		1


	//   ....[21]....
        /*0dec*/ 	.word	0x00000490
        /*0df0*/ 	.word	0x000000ff
        /*0df4*/ 	.word	0x000000e0
        /*0df8*/ 	.short	0x0100
        /*0dfa*/ 	.byte	0x09
	.zero		1


	//   ....[22]....
        /*0dfc*/ 	.word	0x000004a0
        /*0e00*/ 	.word	0x000000ff
        /*0e04*/ 	.word	0x00000058
        /*0e08*/ 	.short	0x0100
        /*0e0a*/ 	.byte	0x09
	.zero		1


	//   ....[23]....
        /*0e0c*/ 	.word	0x000004b0
        /*0e10*/ 	.word	0x000000ff
        /*0e14*/ 	.word	0x000000e8
        /*0e18*/ 	.short	0x0100
        /*0e1a*/ 	.byte	0x09
	.zero		1


	//   ....[24]....
        /*0e1c*/ 	.word	0x000004c0
        /*0e20*/ 	.word	0x000000ff
        /*0e24*/ 	.word	0x00000060
        /*0e28*/ 	.short	0x0100
        /*0e2a*/ 	.byte	0x09
	.zero		1


	//   ....[25]....
        /*0e2c*/ 	.word	0x000004d0
        /*0e30*/ 	.word	0x000000ff
        /*0e34*/ 	.word	0x000000f0
        /*0e38*/ 	.short	0x0100
        /*0e3a*/ 	.byte	0x09
	.zero		1


	//   ....[26]....
        /*0e3c*/ 	.word	0x000004e0
        /*0e40*/ 	.word	0x000000ff
        /*0e44*/ 	.word	0x00000068
        /*0e48*/ 	.short	0x0100
        /*0e4a*/ 	.byte	0x09
	.zero		1


	//   ....[27]....
        /*0e4c*/ 	.word	0x000004f0
        /*0e50*/ 	.word	0x000000ff
        /*0e54*/ 	.word	0x000000f8
        /*0e58*/ 	.short	0x0100
        /*0e5a*/ 	.byte	0x09
	.zero		1


	//   ....[28]....
        /*0e5c*/ 	.word	0x00000500
        /*0e60*/ 	.word	0x000000ff
        /*0e64*/ 	.word	0x00000070
        /*0e68*/ 	.short	0x0100
        /*0e6a*/ 	.byte	0x09
	.zero		1


	//   ....[29]....
        /*0e6c*/ 	.word	0x00000510
        /*0e70*/ 	.word	0x000000ff
        /*0e74*/ 	.word	0x00000100
        /*0e78*/ 	.short	0x0100
        /*0e7a*/ 	.byte	0x09
	.zero		1


	//   ....[30]....
        /*0e7c*/ 	.word	0x00000520
        /*0e80*/ 	.word	0x000000ff
        /*0e84*/ 	.word	0x00000078
        /*0e88*/ 	.short	0x0100
        /*0e8a*/ 	.byte	0x09
	.zero		1


	//   ....[31]....
        /*0e8c*/ 	.word	0x00000530
        /*0e90*/ 	.word	0x000000ff
        /*0e94*/ 	.word	0x00000108
        /*0e98*/ 	.short	0x0100
        /*0e9a*/ 	.byte	0x09
	.zero		1


	//   ....[32]....
        /*0e9c*/ 	.word	0x00000540
        /*0ea0*/ 	.word	0x000000ff
        /*0ea4*/ 	.word	0x00000080
        /*0ea8*/ 	.short	0x0100
        /*0eaa*/ 	.byte	0x09
	.zero		1


	//   ....[33]....
        /*0eac*/ 	.word	0x00000550
        /*0eb0*/ 	.word	0x000000ff
        /*0eb4*/ 	.word	0x00000110
        /*0eb8*/ 	.short	0x0100
        /*0eba*/ 	.byte	0x09
	.zero		1


	//   ....[34]....
        /*0ebc*/ 	.word	0x00000560
        /*0ec0*/ 	.word	0x000000ff
        /*0ec4*/ 	.word	0x00000088
        /*0ec8*/ 	.short	0x0100
        /*0eca*/ 	.byte	0x09
	.zero		1


	//   ....[35]....
        /*0ecc*/ 	.word	0x00000570
        /*0ed0*/ 	.word	0x000000ff
        /*0ed4*/ 	.word	0x00000118
        /*0ed8*/ 	.short	0x0100
        /*0eda*/ 	.byte	0x09
	.zero		1


	//   ....[36]....
        /*0edc*/ 	.word	0x000007c0
        /*0ee0*/ 	.word	0x000000ff
        /*0ee4*/ 	.word	0x00000130
        /*0ee8*/ 	.short	0x0100
        /*0eea*/ 	.byte	0x06
	.zero		1


	//   ....[37]....
        /*0eec*/ 	.word	0x000007d0
        /*0ef0*/ 	.word	0x000000ff
        /*0ef4*/ 	.word	0x00000138
        /*0ef8*/ 	.short	0x0100
        /*0efa*/ 	.byte	0x06
	.zero		1


	//   ....[38]....
        /*0efc*/ 	.word	0x00001cf0
        /*0f00*/ 	.word	0x000000ff
        /*0f04*/ 	.word	0x00000000
        /*0f08*/ 	.short	0x010a
        /*0f0a*/ 	.byte	0x07
	.zero		1


	//   ....[39]....
        /*0f0c*/ 	.word	0x00001d50
        /*0f10*/ 	.word	0x000000ff
        /*0f14*/ 	.word	0x00000000
        /*0f18*/ 	.short	0x010a
        /*0f1a*/ 	.byte	0x07
	.zero		1


	//   ....[40]....
        /*0f1c*/ 	.word	0x00002f20
        /*0f20*/ 	.word	0x000000ff
        /*0f24*/ 	.word	0x00000000
        /*0f28*/ 	.short	0x010a
        /*0f2a*/ 	.byte	0x09
	.zero		1


	//   ....[41]....
        /*0f2c*/ 	.word	0x00002f60
        /*0f30*/ 	.word	0x000000ff
        /*0f34*/ 	.word	0x00000000
        /*0f38*/ 	.short	0x010a
        /*0f3a*/ 	.byte	0x09
	.zero		1


	//   ....[42]....
        /*0f3c*/ 	.word	0x00003f60
        /*0f40*/ 	.word	0x000000ff
        /*0f44*/ 	.word	0x00000000
        /*0f48*/ 	.short	0x0101
        /*0f4a*/ 	.byte	0x08
	.zero		1


	//   ....[43]....
        /*0f4c*/ 	.word	0x00005130
        /*0f50*/ 	.word	0x000000ff
        /*0f54*/ 	.word	0x00000000
        /*0f58*/ 	.short	0x0101
        /*0f5a*/ 	.byte	0x08
	.zero		1


	//   ....[44]....
        /*0f5c*/ 	.word	0x0000f560
        /*0f60*/ 	.word	0x0000000d
        /*0f64*/ 	.word	0x00000090
        /*0f68*/ 	.short	0x010a
        /*0f6a*/ 	.byte	0x3f
	.zero		1


	//   ....[45]....
        /*0f6c*/ 	.word	0x0000f920
        /*0f70*/ 	.word	0x00000004
        /*0f74*/ 	.word	0x00000138
        /*0f78*/ 	.short	0x0101
        /*0f7a*/ 	.byte	0x3f
	.zero		1


	//   ....[46]....
        /*0f7c*/ 	.word	0x00010090
        /*0f80*/ 	.word	0x00000007
        /*0f84*/ 	.word	0x00000000
        /*0f88*/ 	.short	0x010a
        /*0f8a*/ 	.byte	0x3f
	.zero		1


	//   ....[47]....
        /*0f8c*/ 	.word	0x00010110
        /*0f90*/ 	.word	0x00000009
        /*0f94*/ 	.word	0x00000000
        /*0f98*/ 	.short	0x010a
        /*0f9a*/ 	.byte	0x3f
	.zero		1


	//   ....[48]....
        /*0f9c*/ 	.word	0x000101a0
        /*0fa0*/ 	.word	0x00000006
        /*0fa4*/ 	.word	0x00000000
        /*0fa8*/ 	.short	0x010a
        /*0faa*/ 	.byte	0x3f
	.zero		1


	//   ....[49]....
        /*0fac*/ 	.word	0x00010230
        /*0fb0*/ 	.word	0x00000009
        /*0fb4*/ 	.word	0x00000000
        /*0fb8*/ 	.short	0x010a
        /*0fba*/ 	.byte	0x3f
	.zero		1


	//   ....[50]....
        /*0fbc*/ 	.word	0x000102c0
        /*0fc0*/ 	.word	0x00000006
        /*0fc4*/ 	.word	0x00000000
        /*0fc8*/ 	.short	0x010a
        /*0fca*/ 	.byte	0x3f
	.zero		1


	//   ....[51]....
        /*0fcc*/ 	.word	0x00010350
        /*0fd0*/ 	.word	0x00000009
        /*0fd4*/ 	.word	0x00000000
        /*0fd8*/ 	.short	0x010a
        /*0fda*/ 	.byte	0x3f
	.zero		1


	//   ....[52]....
        /*0fdc*/ 	.word	0x000103e0
        /*0fe0*/ 	.word	0x00000006
        /*0fe4*/ 	.word	0x00000000
        /*0fe8*/ 	.short	0x010a
        /*0fea*/ 	.byte	0x3f
	.zero		1


	//   ....[53]....
        /*0fec*/ 	.word	0x00010470
        /*0ff0*/ 	.word	0x00000009
        /*0ff4*/ 	.word	0x00000000
        /*0ff8*/ 	.short	0x010a
        /*0ffa*/ 	.byte	0x3f
	.zero		1


	//   ....[54]....
        /*0ffc*/ 	.word	0x00010500
        /*1000*/ 	.word	0x00000006
        /*1004*/ 	.word	0x00000000
        /*1008*/ 	.short	0x010a
        /*100a*/ 	.byte	0x3f
	.zero		1


	//   ....[55]....
        /*100c*/ 	.word	0x00010590
        /*1010*/ 	.word	0x00000009
        /*1014*/ 	.word	0x00000000
        /*1018*/ 	.short	0x010a
        /*101a*/ 	.byte	0x3f
	.zero		1


	//   ....[56]....
        /*101c*/ 	.word	0x00010620
        /*1020*/ 	.word	0x00000006
        /*1024*/ 	.word	0x00000000
        /*1028*/ 	.short	0x010a
        /*102a*/ 	.byte	0x3f
	.zero		1


	//   ....[57]....
        /*102c*/ 	.word	0x000106b0
        /*1030*/ 	.word	0x00000009
        /*1034*/ 	.word	0x00000000
        /*1038*/ 	.short	0x010a
        /*103a*/ 	.byte	0x3f
	.zero		1


	//   ....[58]....
        /*103c*/ 	.word	0x00010740
        /*1040*/ 	.word	0x00000006
        /*1044*/ 	.word	0x00000000
        /*1048*/ 	.short	0x010a
        /*104a*/ 	.byte	0x3f
	.zero		1


	//   ....[59]....
        /*104c*/ 	.word	0x000107d0
        /*1050*/ 	.word	0x00000009
        /*1054*/ 	.word	0x00000000
        /*1058*/ 	.short	0x010a
        /*105a*/ 	.byte	0x3f
	.zero		1


	//   ....[60]....
        /*105c*/ 	.word	0x00010860
        /*1060*/ 	.word	0x00000006
        /*1064*/ 	.word	0x00000000
        /*1068*/ 	.short	0x010a
        /*106a*/ 	.byte	0x3f
	.zero		1


	//   ....[61]....
        /*106c*/ 	.word	0x000108f0
        /*1070*/ 	.word	0x00000009
        /*1074*/ 	.word	0x00000000
        /*1078*/ 	.short	0x010a
        /*107a*/ 	.byte	0x3f
	.zero		1


	//   ....[62]....
        /*107c*/ 	.word	0x00010980
        /*1080*/ 	.word	0x00000006
        /*1084*/ 	.word	0x00000000
        /*1088*/ 	.short	0x010a
        /*108a*/ 	.byte	0x3f
	.zero		1


	//   ....[63]....
        /*108c*/ 	.word	0x00010a10
        /*1090*/ 	.word	0x00000003
        /*1094*/ 	.word	0x00000000
        /*1098*/ 	.short	0x010a
        /*109a*/ 	.byte	0x3f
	.zero		1


	//   ....[64]....
        /*109c*/ 	.word	0x00010a80
        /*10a0*/ 	.word	0x00000003
        /*10a4*/ 	.word	0x00000000
        /*10a8*/ 	.short	0x010a
        /*10aa*/ 	.byte	0x3f
	.zero		1


	//   ....[65]....
        /*10ac*/ 	.word	0x00010af0
        /*10b0*/ 	.word	0x00000000
        /*10b4*/ 	.word	0x00000000
        /*10b8*/ 	.short	0x010a
        /*10ba*/ 	.byte	0x3f
	.zero		1


	//   ....[66]....
        /*10bc*/ 	.word	0x00010bd0
        /*10c0*/ 	.word	0x0000000d
        /*10c4*/ 	.word	0x00000090
        /*10c8*/ 	.short	0x010a
        /*10ca*/ 	.byte	0x3f
	.zero		1


	//   ....[67]....
        /*10cc*/ 	.word	0x00010cb0
        /*10d0*/ 	.word	0x00000007
        /*10d4*/ 	.word	0x00000000
        /*10d8*/ 	.short	0x010a
        /*10da*/ 	.byte	0x3f
	.zero		1


	//   ....[68]....
        /*10dc*/ 	.word	0x00010d00
        /*10e0*/ 	.word	0x00000009
        /*10e4*/ 	.word	0x00000000
        /*10e8*/ 	.short	0x010a
        /*10ea*/ 	.byte	0x3f
	.zero		1


	//   ....[69]....
        /*10ec*/ 	.word	0x00010d50
        /*10f0*/ 	.word	0x00000006
        /*10f4*/ 	.word	0x00000000
        /*10f8*/ 	.short	0x010a
        /*10fa*/ 	.byte	0x3f
	.zero		1


	//   ....[70]....
        /*10fc*/ 	.word	0x00010da0
        /*1100*/ 	.word	0x00000009
        /*1104*/ 	.word	0x00000000
        /*1108*/ 	.short	0x010a
        /*110a*/ 	.byte	0x3f
	.zero		1


	//   ....[71]....
        /*110c*/ 	.word	0x00010df0
        /*1110*/ 	.word	0x00000006
        /*1114*/ 	.word	0x00000000
        /*1118*/ 	.short	0x010a
        /*111a*/ 	.byte	0x3f
	.zero		1


	//   ....[72]....
        /*111c*/ 	.word	0x00010e40
        /*1120*/ 	.word	0x00000009
        /*1124*/ 	.word	0x00000000
        /*1128*/ 	.short	0x010a
        /*112a*/ 	.byte	0x3f
	.zero		1


	//   ....[73]....
        /*112c*/ 	.word	0x00010e90
        /*1130*/ 	.word	0x00000006
        /*1134*/ 	.word	0x00000000
        /*1138*/ 	.short	0x010a
        /*113a*/ 	.byte	0x3f
	.zero		1


	//   ....[74]....
        /*113c*/ 	.word	0x00010ee0
        /*1140*/ 	.word	0x00000009
        /*1144*/ 	.word	0x00000000
        /*1148*/ 	.short	0x010a
        /*114a*/ 	.byte	0x3f
	.zero		1


	//   ....[75]....
        /*114c*/ 	.word	0x00010f30
        /*1150*/ 	.word	0x00000006
        /*1154*/ 	.word	0x00000000
        /*1158*/ 	.short	0x010a
        /*115a*/ 	.byte	0x3f
	.zero		1


	//   ....[76]....
        /*115c*/ 	.word	0x00010f80
        /*1160*/ 	.word	0x00000009
        /*1164*/ 	.word	0x00000000
        /*1168*/ 	.short	0x010a
        /*116a*/ 	.byte	0x3f
	.zero		1


	//   ....[77]....
        /*116c*/ 	.word	0x00010fd0
        /*1170*/ 	.word	0x00000006
        /*1174*/ 	.word	0x00000000
        /*1178*/ 	.short	0x010a
        /*117a*/ 	.byte	0x3f
	.zero		1


	//   ....[78]....
        /*117c*/ 	.word	0x00011020
        /*1180*/ 	.word	0x00000009
        /*1184*/ 	.word	0x00000000
        /*1188*/ 	.short	0x010a
        /*118a*/ 	.byte	0x3f
	.zero		1


	//   ....[79]....
        /*118c*/ 	.word	0x00011070
        /*1190*/ 	.word	0x00000006
        /*1194*/ 	.word	0x00000000
        /*1198*/ 	.short	0x010a
        /*119a*/ 	.byte	0x3f
	.zero		1


	//   ....[80]....
        /*119c*/ 	.word	0x000110c0
        /*11a0*/ 	.word	0x00000009
        /*11a4*/ 	.word	0x00000000
        /*11a8*/ 	.short	0x010a
        /*11aa*/ 	.byte	0x3f
	.zero		1


	//   ....[81]....
        /*11ac*/ 	.word	0x00011110
        /*11b0*/ 	.word	0x00000006
        /*11b4*/ 	.word	0x00000000
        /*11b8*/ 	.short	0x010a
        /*11ba*/ 	.byte	0x3f
	.zero		1


	//   ....[82]....
        /*11bc*/ 	.word	0x00011160
        /*11c0*/ 	.word	0x00000009
        /*11c4*/ 	.word	0x00000000
        /*11c8*/ 	.short	0x010a
        /*11ca*/ 	.byte	0x3f
	.zero		1


	//   ....[83]....
        /*11cc*/ 	.word	0x000111b0
        /*11d0*/ 	.word	0x00000006
        /*11d4*/ 	.word	0x00000000
        /*11d8*/ 	.short	0x010a
        /*11da*/ 	.byte	0x3f
	.zero		1


	//----- nvinfo : EIATTR_NUM_MBARRIERS
	.align		4
.L_30:
        /*11dc*/ 	.byte	0x03, 0x38
        /*11de*/ 	.short	0x0026


	//----- nvinfo : EIATTR_EXIT_INSTR_OFFSETS
	.align		4
        /*11e0*/ 	.byte	0x04, 0x1c
        /*11e2*/ 	.short	(.L_32 - .L_31)


	//   ....[0]....
.L_31:
        /*11e4*/ 	.word	0x00000830


	//   ....[1]....
        /*11e8*/ 	.word	0x00001180


	//   ....[2]....
        /*11ec*/ 	.word	0x0000eba0


	//   ....[3]....
        /*11f0*/ 	.word	0x0000f1f0


	//   ....[4]....
        /*11f4*/ 	.word	0x00010a60


	//----- nvinfo : EIATTR_MAX_THREADS
	.align		4
.L_32:
        /*11f8*/ 	.byte	0x04, 0x05
        /*11fa*/ 	.short	(.L_34 - .L_33)
.L_33:
        /*11fc*/ 	.word	0x00000180
        /*1200*/ 	.word	0x00000001
        /*1204*/ 	.word	0x00000001


	//----- nvinfo : EIATTR_CRS_STACK_SIZE
	.align		4
.L_34:
        /*1208*/ 	.byte	0x04, 0x1e
        /*120a*/ 	.short	(.L_36 - .L_35)
.L_35:
        /*120c*/ 	.word	0x00000000


	//----- nvinfo : EIATTR_CBANK_PARAM_SIZE
	.align		4
.L_36:
        /*1210*/ 	.byte	0x03, 0x19
        /*1212*/ 	.short	0x0470


	//----- nvinfo : EIATTR_PARAM_CBANK
	.align		4
        /*1214*/ 	.byte	0x04, 0x0a
        /*1216*/ 	.short	(.L_38 - .L_37)
	.align		4
.L_37:
        /*1218*/ 	.word	index@(.nv.constant0._ZN7cutlass13device_kernelINS_4gemm6kernel13GemmUniversalIN4cute5tupleIJiiiiEEENS1_10collective13CollectiveMmaINS1_37MainloopSm90TmaGmmaWarpSpecializedFP8ILi18ENS5_IJNS4_1CILi1EEESB_SB_EEENS1_35KernelTmaWarpSpecializedCooperativeEEENS5_IJNSA_ILi256EEENSA_ILi128EEENSA_ILi32EEEEEENS_12float_e4m3_tENS5_IJlSB_lEEESJ_SK_NS4_8TiledMMAINS4_8MMA_AtomIJNS4_4SM904GMMA31MMA_64x128x32_F32E4M3E4M3_SS_TNILNSO_7ScaleInE1ELSQ_1EEEEEENS4_6LayoutINS5_IJNSA_ILi2EEESB_SB_EEENS5_IJSB_NSA_ILi0EEESW_EEEEENS5_IJNS4_10UnderscoreESZ_SZ_EEEEENS4_13SM90_TMA_LOADENS4_14ComposedLayoutINS4_7SwizzleILi1ELi4ELi3EEENS4_18smem_ptr_flag_bitsILi8EEENST_INS5_IJNSA_ILi8EEESH_EEENS5_IJSH_SB_EEEEEEEvNS4_8identityES12_S1C_vS1D_EENS_8epilogue10collective6detail29Sm90TmaWarpSpecializedAdapterINS1G_15DefaultEpilogueISJ_SK_SK_NS1F_6thread17LinearCombinationISJ_Li1EffLNS1K_9ScaleType4KindE0ELNS_15FloatRoundStyleE2ESJ_EENS1_15EpilogueDefaultEEEEEvvEEEEvNT_6ParamsE)
        /*121c*/ 	.short	0x0210
        /*121e*/ 	.short	0x0470


	//----- nvinfo : EIATTR_SW_WAR
	.align		4
.L_38:
        /*1220*/ 	.byte	0x04, 0x36
        /*1222*/ 	.short	(.L_40 - .L_39)
.L_39:
        /*1224*/ 	.word	0x00000008
.L_40:


//--------------------- .nv.callgraph             --------------------------
	.section	.nv.callgraph,"",@"SHT_CUDA_CALLGRAPH"
	.align	4
	.sectionentsize	8
	.align		4
        /*0000*/ 	.word	0x00000000
	.align		4
        /*0004*/ 	.word	0xffffffff
	.align		4
        /*0008*/ 	.word	0x00000000
	.align		4
        /*000c*/ 	.word	0xfffffffe
	.align		4
        /*0010*/ 	.word	0x00000000
	.align		4
        /*0014*/ 	.word	0xfffffffd
	.align		4
        /*0018*/ 	.word	0x00000000
	.align		4
        /*001c*/ 	.word	0xfffffffc


//--------------------- .nv.constant4             --------------------------
	.section	.nv.constant4,"a",@progbits
	.align	8
	.align		8
.nv.constant4:
        /*0000*/ 	.dword	_ZN39_INTERNAL_e600f268_4_k_cu_9a1907c9_41784cuda3std3__45__cpo5beginE
	.align		8
        /*0008*/ 	.dword	_ZN39_INTERNAL_e600f268_4_k_cu_9a1907c9_41784cuda3std3__45__cpo3endE
	.align		8
        /*0010*/ 	.dword	_ZN39_INTERNAL_e600f268_4_k_cu_9a1907c9_41784cuda3std3__45__cpo6cbeginE
	.align		8
        /*0018*/ 	.dword	_ZN39_INTERNAL_e600f268_4_k_cu_9a1907c9_41784cuda3std3__45__cpo4cendE
	.align		8
        /*0020*/ 	.dword	_ZN39_INTERNAL_e600f268_4_k_cu_9a1907c9_41784cuda3std3__441_GLOBAL__N__e600f268_4_k_cu_9a1907c9_41786ignoreE
	.align		8
        /*0028*/ 	.dword	_ZN39_INTERNAL_e600f268_4_k_cu_9a1907c9_41784cuda3std3__419piecewise_constructE
	.align		8
        /*0030*/ 	.dword	_ZN39_INTERNAL_e600f268_4_k_cu_9a1907c9_41784cuda3std3__48in_placeE
	.align		8
        /*0038*/ 	.dword	_ZN39_INTERNAL_e600f268_4_k_cu_9a1907c9_41784cuda3std6ranges3__45__cpo4swapE
	.align		8
        /*0040*/ 	.dword	_ZN39_INTERNAL_e600f268_4_k_cu_9a1907c9_41784cuda3std6ranges3__45__cpo9iter_moveE
	.align		8
        /*0048*/ 	.dword	_ZN39_INTERNAL_e600f268_4_k_cu_9a1907c9_41784cute7productE
	.align		8
        /*0050*/ 	.dword	_ZN39_INTERNAL_e600f268_4_k_cu_9a1907c9_41784cute1_E


//--------------------- .text._ZN7cutlass13device_kernelINS_4gemm6kernel13GemmUniversalIN4cute5tupleIJiiiiEEENS1_10collective13CollectiveMmaINS1_37MainloopSm90TmaGmmaWarpSpecializedFP8ILi18ENS5_IJNS4_1CILi1EEESB_SB_EEENS1_35KernelTmaWarpSpecializedCooperativeEEENS5_IJNSA_ILi256EEENSA_ILi128EEENSA_ILi32EEEEEENS_12float_e4m3_tENS5_IJlSB_lEEESJ_SK_NS4_8TiledMMAINS4_8MMA_AtomIJNS4_4SM904GMMA31MMA_64x128x32_F32E4M3E4M3_SS_TNILNSO_7ScaleInE1ELSQ_1EEEEEENS4_6LayoutINS5_IJNSA_ILi2EEESB_SB_EEENS5_IJSB_NSA_ILi0EEESW_EEEEENS5_IJNS4_10UnderscoreESZ_SZ_EEEEENS4_13SM90_TMA_LOADENS4_14ComposedLayoutINS4_7SwizzleILi1ELi4ELi3EEENS4_18smem_ptr_flag_bitsILi8EEENST_INS5_IJNSA_ILi8EEESH_EEENS5_IJSH_SB_EEEEEEEvNS4_8identityES12_S1C_vS1D_EENS_8epilogue10collective6detail29Sm90TmaWarpSpecializedAdapterINS1G_15DefaultEpilogueISJ_SK_SK_NS1F_6thread17LinearCombinationISJ_Li1EffLNS1K_9ScaleType4KindE0ELNS_15FloatRoundStyleE2ESJ_EENS1_15EpilogueDefaultEEEEEvvEEEEvNT_6ParamsE --------------------------
	.section	.text._ZN7cutlass13device_kernelINS_4gemm6kernel13GemmUniversalIN4cute5tupleIJiiiiEEENS1_10collective13CollectiveMmaINS1_37MainloopSm90TmaGmmaWarpSpecializedFP8ILi18ENS5_IJNS4_1CILi1EEESB_SB_EEENS1_35KernelTmaWarpSpecializedCooperativeEEENS5_IJNSA_ILi256EEENSA_ILi128EEENSA_ILi32EEEEEENS_12float_e4m3_tENS5_IJlSB_lEEESJ_SK_NS4_8TiledMMAINS4_8MMA_AtomIJNS4_4SM904GMMA31MMA_64x128x32_F32E4M3E4M3_SS_TNILNSO_7ScaleInE1ELSQ_1EEEEEENS4_6LayoutINS5_IJNSA_ILi2EEESB_SB_EEENS5_IJSB_NSA_ILi0EEESW_EEEEENS5_IJNS4_10UnderscoreESZ_SZ_EEEEENS4_13SM90_TMA_LOADENS4_14ComposedLayoutINS4_7SwizzleILi1ELi4ELi3EEENS4_18smem_ptr_flag_bitsILi8EEENST_INS5_IJNSA_ILi8EEESH_EEENS5_IJSH_SB_EEEEEEEvNS4_8identityES12_S1C_vS1D_EENS_8epilogue10collective6detail29Sm90TmaWarpSpecializedAdapterINS1G_15DefaultEpilogueISJ_SK_SK_NS1F_6thread17LinearCombinationISJ_Li1EffLNS1K_9ScaleType4KindE0ELNS_15FloatRoundStyleE2ESJ_EENS1_15EpilogueDefaultEEEEEvvEEEEvNT_6ParamsE,"ax",@progbits
	.align	128
.text._ZN7cutlass13device_kernelINS_4gemm6kernel13GemmUniversalIN4cute5tupleIJiiiiEEENS1_10collective13CollectiveMmaINS1_37MainloopSm90TmaGmmaWarpSpecializedFP8ILi18ENS5_IJNS4_1CILi1EEESB_SB_EEENS1_35KernelTmaWarpSpecializedCooperativeEEENS5_IJNSA_ILi256EEENSA_ILi128EEENSA_ILi32EEEEEENS_12float_e4m3_tENS5_IJlSB_lEEESJ_SK_NS4_8TiledMMAINS4_8MMA_AtomIJNS4_4SM904GMMA31MMA_64x128x32_F32E4M3E4M3_SS_TNILNSO_7ScaleInE1ELSQ_1EEEEEENS4_6LayoutINS5_IJNSA_ILi2EEESB_SB_EEENS5_IJSB_NSA_ILi0EEESW_EEEEENS5_IJNS4_10UnderscoreESZ_SZ_EEEEENS4_13SM90_TMA_LOADENS4_14ComposedLayoutINS4_7SwizzleILi1ELi4ELi3EEENS4_18smem_ptr_flag_bitsILi8EEENST_INS5_IJNSA_ILi8EEESH_EEENS5_IJSH_SB_EEEEEEEvNS4_8identityES12_S1C_vS1D_EENS_8epilogue10collective6detail29Sm90TmaWarpSpecializedAdapterINS1G_15DefaultEpilogueISJ_SK_SK_NS1F_6thread17LinearCombinationISJ_Li1EffLNS1K_9ScaleType4KindE0ELNS_15FloatRoundStyleE2ESJ_EENS1_15EpilogueDefaultEEEEEvvEEEEvNT_6ParamsE:
        .type           _ZN7cutlass13device_kernelINS_4gemm6kernel13GemmUniversalIN4cute5tupleIJiiiiEEENS1_10collective13CollectiveMmaINS1_37MainloopSm90TmaGmmaWarpSpecializedFP8ILi18ENS5_IJNS4_1CILi1EEESB_SB_EEENS1_35KernelTmaWarpSpecializedCooperativeEEENS5_IJNSA_ILi256EEENSA_ILi128EEENSA_ILi32EEEEEENS_12float_e4m3_tENS5_IJlSB_lEEESJ_SK_NS4_8TiledMMAINS4_8MMA_AtomIJNS4_4SM904GMMA31MMA_64x128x32_F32E4M3E4M3_SS_TNILNSO_7ScaleInE1ELSQ_1EEEEEENS4_6LayoutINS5_IJNSA_ILi2EEESB_SB_EEENS5_IJSB_NSA_ILi0EEESW_EEEEENS5_IJNS4_10UnderscoreESZ_SZ_EEEEENS4_13SM90_TMA_LOADENS4_14ComposedLayoutINS4_7SwizzleILi1ELi4ELi3EEENS4_18smem_ptr_flag_bitsILi8EEENST_INS5_IJNSA_ILi8EEESH_EEENS5_IJSH_SB_EEEEEEEvNS4_8identityES12_S1C_vS1D_EENS_8epilogue10collective6detail29Sm90TmaWarpSpecializedAdapterINS1G_15DefaultEpilogueISJ_SK_SK_NS1F_6thread17LinearCombinationISJ_Li1EffLNS1K_9ScaleType4KindE0ELNS_15FloatRoundStyleE2ESJ_EENS1_15EpilogueDefaultEEEEEvvEEEEvNT_6ParamsE,@function
        .size           _ZN7cutlass13device_kernelINS_4gemm6kernel13GemmUniversalIN4cute5tupleIJiiiiEEENS1_10collective13CollectiveMmaINS1_37MainloopSm90TmaGmmaWarpSpecializedFP8ILi18ENS5_IJNS4_1CILi1EEESB_SB_EEENS1_35KernelTmaWarpSpecializedCooperativeEEENS5_IJNSA_ILi256EEENSA_ILi128EEENSA_ILi32EEEEEENS_12float_e4m3_tENS5_IJlSB_lEEESJ_SK_NS4_8TiledMMAINS4_8MMA_AtomIJNS4_4SM904GMMA31MMA_64x128x32_F32E4M3E4M3_SS_TNILNSO_7ScaleInE1ELSQ_1EEEEEENS4_6LayoutINS5_IJNSA_ILi2EEESB_SB_EEENS5_IJSB_NSA_ILi0EEESW_EEEEENS5_IJNS4_10UnderscoreESZ_SZ_EEEEENS4_13SM90_TMA_LOADENS4_14ComposedLayoutINS4_7SwizzleILi1ELi4ELi3EEENS4_18smem_ptr_flag_bitsILi8EEENST_INS5_IJNSA_ILi8EEESH_EEENS5_IJSH_SB_EEEEEEEvNS4_8identityES12_S1C_vS1D_EENS_8epilogue10collective6detail29Sm90TmaWarpSpecializedAdapterINS1G_15DefaultEpilogueISJ_SK_SK_NS1F_6thread17LinearCombinationISJ_Li1EffLNS1K_9ScaleType4KindE0ELNS_15FloatRoundStyleE2ESJ_EENS1_15EpilogueDefaultEEEEEvvEEEEvNT_6ParamsE,(.L_x_358 - _ZN7cutlass13device_kernelINS_4gemm6kernel13GemmUniversalIN4cute5tupleIJiiiiEEENS1_10collective13CollectiveMmaINS1_37MainloopSm90TmaGmmaWarpSpecializedFP8ILi18ENS5_IJNS4_1CILi1EEESB_SB_EEENS1_35KernelTmaWarpSpecializedCooperativeEEENS5_IJNSA_ILi256EEENSA_ILi128EEENSA_ILi32EEEEEENS_12float_e4m3_tENS5_IJlSB_lEEESJ_SK_NS4_8TiledMMAINS4_8MMA_AtomIJNS4_4SM904GMMA31MMA_64x128x32_F32E4M3E4M3_SS_TNILNSO_7ScaleInE1ELSQ_1EEEEEENS4_6LayoutINS5_IJNSA_ILi2EEESB_SB_EEENS5_IJSB_NSA_ILi0EEESW_EEEEENS5_IJNS4_10UnderscoreESZ_SZ_EEEEENS4_13SM90_TMA_LOADENS4_14ComposedLayoutINS4_7SwizzleILi1ELi4ELi3EEENS4_18smem_ptr_flag_bitsILi8EEENST_INS5_IJNSA_ILi8EEESH_EEENS5_IJSH_SB_EEEEEEEvNS4_8identityES12_S1C_vS1D_EENS_8epilogue10collective6detail29Sm90TmaWarpSpecializedAdapterINS1G_15DefaultEpilogueISJ_SK_SK_NS1F_6thread17LinearCombinationISJ_Li1EffLNS1K_9ScaleType4KindE0ELNS_15FloatRoundStyleE2ESJ_EENS1_15EpilogueDefaultEEEEEvvEEEEvNT_6ParamsE)
        .other          _ZN7cutlass13device_kernelINS_4gemm6kernel13GemmUniversalIN4cute5tupleIJiiiiEEENS1_10collective13CollectiveMmaINS1_37MainloopSm90TmaGmmaWarpSpecializedFP8ILi18ENS5_IJNS4_1CILi1EEESB_SB_EEENS1_35KernelTmaWarpSpecializedCooperativeEEENS5_IJNSA_ILi256EEENSA_ILi128EEENSA_ILi32EEEEEENS_12float_e4m3_tENS5_IJlSB_lEEESJ_SK_NS4_8TiledMMAINS4_8MMA_AtomIJNS4_4SM904GMMA31MMA_64x128x32_F32E4M3E4M3_SS_TNILNSO_7ScaleInE1ELSQ_1EEEEEENS4_6LayoutINS5_IJNSA_ILi2EEESB_SB_EEENS5_IJSB_NSA_ILi0EEESW_EEEEENS5_IJNS4_10UnderscoreESZ_SZ_EEEEENS4_13SM90_TMA_LOADENS4_14ComposedLayoutINS4_7SwizzleILi1ELi4ELi3EEENS4_18smem_ptr_flag_bitsILi8EEENST_INS5_IJNSA_ILi8EEESH_EEENS5_IJSH_SB_EEEEEEEvNS4_8identityES12_S1C_vS1D_EENS_8epilogue10collective6detail29Sm90TmaWarpSpecializedAdapterINS1G_15DefaultEpilogueISJ_SK_SK_NS1F_6thread17LinearCombinationISJ_Li1EffLNS1K_9ScaleType4KindE0ELNS_15FloatRoundStyleE2ESJ_EENS1_15EpilogueDefaultEEEEEvvEEEEvNT_6ParamsE,@"STO_CUDA_ENTRY STV_DEFAULT"
_ZN7cutlass13device_kernelINS_4gemm6kernel13GemmUniversalIN4cute5tupleIJiiiiEEENS1_10collective13CollectiveMmaINS1_37MainloopSm90TmaGmmaWarpSpecializedFP8ILi18ENS5_IJNS4_1CILi1EEESB_SB_EEENS1_35KernelTmaWarpSpecializedCooperativeEEENS5_IJNSA_ILi256EEENSA_ILi128EEENSA_ILi32EEEEEENS_12float_e4m3_tENS5_IJlSB_lEEESJ_SK_NS4_8TiledMMAINS4_8MMA_AtomIJNS4_4SM904GMMA31MMA_64x128x32_F32E4M3E4M3_SS_TNILNSO_7ScaleInE1ELSQ_1EEEEEENS4_6LayoutINS5_IJNSA_ILi2EEESB_SB_EEENS5_IJSB_NSA_ILi0EEESW_EEEEENS5_IJNS4_10UnderscoreESZ_SZ_EEEEENS4_13SM90_TMA_LOADENS4_14ComposedLayoutINS4_7SwizzleILi1ELi4ELi3EEENS4_18smem_ptr_flag_bitsILi8EEENST_INS5_IJNSA_ILi8EEESH_EEENS5_IJSH_SB_EEEEEEEvNS4_8identityES12_S1C_vS1D_EENS_8epilogue10collective6detail29Sm90TmaWarpSpecializedAdapterINS1G_15DefaultEpilogueISJ_SK_SK_NS1F_6thread17LinearCombinationISJ_Li1EffLNS1K_9ScaleType4KindE0ELNS_15FloatRoundStyleE2ESJ_EENS1_15EpilogueDefaultEEEEEvvEEEEvNT_6ParamsE:
[----:B------:R-:W0:Y:S02]  /*0000*/  LDC R1, c[0x0][0x28] ;  /* 0x00000a00ff017b82 */ /* 0x000e240000000800 */
[----:B0-----:R-:W-:Y:S01]  /*0010*/  VIADD R1, R1, 0xffffff00 ;  /* 0xffffff0001017836 */ /* 0x001fe20000000000 */
[----:B------:R-:W0:Y:S01]  /*0020*/  S2R R2, SR_TID.X ;  /* 0x0000000000027919 */ /* 0x000e220000002100 */
[----:B------:R-:W-:Y:S01]  /*0030*/  ELECT P0, URZ, PT ;  /* 0x00000000003f782f */ /* 0x000fe20003800000 */
[----:B------:R-:W-:Y:S01]  /*0040*/  BSSY B0, `(.L_x_0) ;  /* 0x0000015000007945 */ /* 0x000fe20003800000 */
[--C-:B0-----:R-:W-:Y:S02]  /*0050*/  SHF.R.U32.HI R0, RZ, 0x5, R2.reuse ;  /* 0x00000005ff007819 */ /* 0x101fe40000011602 */
[----:B------:R-:W-:-:S03]  /*0060*/  SHF.R.U32.HI R2, RZ, 0x7, R2 ;  /* 0x00000007ff027819 */ /* 0x000fc60000011602 */
[----:B------:R-:W0:Y:S04]  /*0070*/  SHFL.IDX PT, R3, R0, RZ, 0x1f ;  /* 0x00001fff00037589 */ /* 0x000e2800000e0000 */
[----:B------:R-:W1:Y:S01]  /*0080*/  SHFL.IDX PT, R2, R2, RZ, 0x1f ;  /* 0x00001fff02027589 */ /* 0x000e6200000e0000 */
[----:B0-----:R-:W-:Y:S02]  /*0090*/  R2UR UR4, R3 ;  /* 0x00000000030472ca */ /* 0x001fe400000e0000 */
[----:B-1----:R-:W-:-:S11]  /*00a0*/  R2UR UR6, R2 ;  /* 0x00000000020672ca */ /* 0x002fd600000e0000 */
[----:B------:R-:W-:Y:S02]  /*00b0*/  USHF.R.S32.HI UR5, URZ, 0x1f, UR4 ;  /* 0x0000001f3f057899 */ /* 0x000fe40008011404 */
[----:B------:R-:W-:Y:S02]  /*00c0*/  ISETP.NE.OR P0, PT, RZ, UR4, !P0 ;  /* 0x00000004ff007c0c */ /* 0x000fe4000c705670 */
[----:B------:R-:W-:-:S04]  /*00d0*/  ULEA.HI UR5, UR5, UR4, URZ, 0x2 ;  /* 0x0000000405057291 */ /* 0x000fc8000f8f103f */
[----:B------:R-:W-:-:S04]  /*00e0*/  ULOP3.LUT UR5, UR5, 0xfffffffc, URZ, 0xc0, !UPT ;  /* 0xfffffffc05057892 */ /* 0x000fc8000f8ec03f */
[----:B------:R-:W-:-:S03]  /*00f0*/  UIADD3 UR8, UR4, -UR5, URZ ;  /* 0x8000000504087290 */ /* 0x000fc6000fffe03f */
[----:B------:R-:W-:Y:S09]  /*0100*/  @P0 BRA `(.L_x_1) ;  /* 0x0000000000200947 */ /* 0x000ff20003800000 */
[----:B------:R-:W-:Y:S02]  /*0110*/  ULDC.64 UR4, c[0x0][0x198] ;  /* 0x0000660000047ab9 */ /* 0x000fe40000000a00 */
[----:B------:R-:W-:Y:S02]  /*0120*/  UIADD3 UR10, UP0, UR4, 0xf0, URZ ;  /* 0x000000f0040a7890 */ /* 0x000fe4000ff1e03f */
[----:B------:R-:W-:Y:S02]  /*0130*/  UIADD3 UR4, UP1, UR4, 0x1f0, URZ ;  /* 0x000001f004047890 */ /* 0x000fe4000ff3e03f */
[----:B------:R-:W-:Y:S02]  /*0140*/  UIADD3.X UR11, URZ, UR5, URZ, UP0, !UPT ;  /* 0x000000053f0b7290 */ /* 0x000fe400087fe43f */
[----:B------:R-:W-:-:S07]  /*0150*/  UIADD3.X UR5, URZ, UR5, URZ, UP1, !UPT ;  /* 0x000000053f057290 */ /* 0x000fce0008ffe43f */
[----:B------:R0:W-:Y:S02]  /*0160*/  UTMACCTL.PF [UR10] ;  /* 0x000000000a0079b9 */ /* 0x0001e40008040000 */
[----:B------:R0:W-:Y:S02]  /*0170*/  UTMACCTL.PF [UR4] ;  /* 0x00000000040079b9 */ /* 0x0001e40008040000 */
[----:B0-----:R-:W-:Y:S01]  /*0180*/  NOP ;  /* 0x0000000000007918 */ /* 0x001fe20000000000 */
.L_x_1:
[----:B------:R-:W-:Y:S05]  /*0190*/  BSYNC B0 ;  /* 0x0000000000007941 */ /* 0x000fea0003800000 */
.L_x_0:
[----:B------:R-:W0:Y:S01]  /*01a0*/  SHFL.IDX PT, R2, R0, RZ, 0x1f ;  /* 0x00001fff00027589 */ /* 0x000e2200000e0000 */
[----:B------:R-:W-:Y:S01]  /*01b0*/  UISETP.NE.AND UP0, UPT, UR8, 0x3, UPT ;  /* 0x000000030800788c */ /* 0x000fe2000bf05270 */
[----:B------:R-:W-:Y:S01]  /*01c0*/  ISETP.NE.AND P1, PT, RZ, UR6, PT ;  /* 0x00000006ff007c0c */ /* 0x000fe2000bf25270 */
[----:B------:R-:W-:Y:S02]  /*01d0*/  UIADD3 UR10, UR6, -0x1, URZ ;  /* 0xffffffff060a7890 */ /* 0x000fe4000fffe03f */
[----:B------:R-:W-:Y:S02]  /*01e0*/  UISETP.EQ.OR UP0, UPT, UR8, URZ, !UP0 ;  /* 0x0000003f0800728c */ /* 0x000fe4000c702670 */
[----:B------:R-:W-:Y:S02]  /*01f0*/  UISETP.GE.U32.AND UP1, UPT, UR10, 0x2, UPT ;  /* 0x000000020a00788c */ /* 0x000fe4000bf26070 */
[----:B------:R-:W-:-:S04]  /*0200*/  UISETP.EQ.AND UP0, UPT, UR6, URZ, UP0 ;  /* 0x0000003f0600728c */ /* 0x000fc80008702270 */
[----:B------:R-:W-:-:S04]  /*0210*/  USEL UR13, URZ, 0x1, !UP0 ;  /* 0x000000013f0d7887 */ /* 0x000fc8000c000000 */
[----:B------:R-:W-:Y:S01]  /*0220*/  USEL UR13, UR13, 0x2, UP1 ;  /* 0x000000020d0d7887 */ /* 0x000fe20008800000 */
[----:B0-----:R-:W-:-:S13]  /*0230*/  ISETP.NE.AND P0, PT, R2, RZ, PT ;  /* 0x000000ff0200720c */ /* 0x001fda0003f05270 */
[----:B------:R-:W-:Y:S05]  /*0240*/  @P0 BRA `(.L_x_2) ;  /* 0x0000000000d40947 */ /* 0x000fea0003800000 */
[----:B------:R-:W-:Y:S01]  /*0250*/  ELECT P0, URZ, PT ;  /* 0x00000000003f782f */ /* 0x000fe20003800000 */
[----:B------:R-:W-:-:S12]  /*0260*/  BSSY B0, `(.L_x_2) ;  /* 0x0000033000007945 */ /* 0x000fd80003800000 */
[----:B------:R-:W-:Y:S05]  /*0270*/  @!P0 BRA `(.L_x_3) ;  /* 0x0000000000c48947 */ /* 0x000fea0003800000 */
[----:B------:R-:W0:Y:S01]  /*0280*/  S2UR UR9, SR_CgaCtaId ;  /* 0x00000000000979c3 */ /* 0x000e220000008800 */
[----:B------:R-:W-:Y:S01]  /*0290*/  UMOV UR4, 0x400 ;  /* 0x0000040000047882 */ /* 0x000fe20000000000 */
[----:B------:R-:W-:Y:S01]  /*02a0*/  UMOV UR5, 0x1 ;  /* 0x0000000100057882 */ /* 0x000fe20000000000 */
[----:B------:R-:W-:Y:S02]  /*02b0*/  UMOV UR6, 0x100 ;  /* 0x0000010000067882 */ /* 0x000fe40000000000 */
[----:B------:R-:W-:-:S04]  /*02c0*/  UIADD3 UR6, -UR6, 0x100000, URZ ;  /* 0x0010000006067890 */ /* 0x000fc8000fffe13f */
[----:B------:R-:W-:Y:S02]  /*02d0*/  USHF.L.U32 UR7, UR6, 0xb, URZ ;  /* 0x0000000b06077899 */ /* 0x000fe4000800063f */
[----:B------:R-:W-:Y:S02]  /*02e0*/  USHF.L.U32 UR6, UR6, 0x1, URZ ;  /* 0x0000000106067899 */ /* 0x000fe4000800063f */
[----:B0-----:R-:W-:Y:S02]  /*02f0*/  ULEA UR9, UR9, UR4, 0x18 ;  /* 0x0000000409097291 */ /* 0x001fe4000f8ec03f */
[----:B------:R-:W-:-:S04]  /*0300*/  UIADD3 UR4, -UR5, 0x100000, URZ ;  /* 0x0010000005047890 */ /* 0x000fc8000fffe13f */
[----:B------:R-:W-:Y:S02]  /*0310*/  USHF.L.U32 UR5, UR4, 0xb, URZ ;  /* 0x0000000b04057899 */ /* 0x000fe4000800063f */
[----:B------:R-:W-:Y:S01]  /*0320*/  USHF.L.U32 UR4, UR4, 0x1, URZ ;  /* 0x0000000104047899 */ /* 0x000fe2000800063f */
[----:B------:R-:W0:Y:S11]  /*0330*/  FENCE.VIEW.ASYNC.S ;  /* 0x00000000000073c6 */ /* 0x000e360000000000 */
[----:B0-----:R0:W1:Y:S01]  /*0340*/  SYNCS.EXCH.64 URZ, [UR9], UR4 ;  /* 0x00000004093f75b2 */ /* 0x0010620008000100 */
[----:B------:R0:W2:Y:S01]  /*0350*/  SYNCS.EXCH.64 URZ, [UR9+0x90], UR6 ;  /* 0x00009006093f75b2 */ /* 0x0000a20008000100 */
[----:B------:R0:W3:Y:S01]  /*0360*/  SYNCS.EXCH.64 URZ, [UR9+0x8], UR4 ;  /* 0x00000804093f75b2 */ /* 0x0000e20008000100 */
[----:B------:R0:W4:Y:S01]  /*0370*/  SYNCS.EXCH.64 URZ, [UR9+0x98], UR6 ;  /* 0x00009806093f75b2 */ /* 0x0001220008000100 */
[----:B------:R0:W0:Y:S01]  /*0380*/  SYNCS.EXCH.64 URZ, [UR9+0x10], UR4 ;  /* 0x00001004093f75b2 */ /* 0x0000220008000100 */
        /* <DEDUP_REMOVED lines=31> */
[----:B-1234-:R-:W-:Y:S01]  /*0580*/  NOP ;  /* 0x0000000000007918 */ /* 0x01efe20000000000 */
.L_x_3:
[----:B0-----:R-:W-:Y:S05]  /*0590*/  BSYNC B0 ;  /* 0x0000000000007941 */ /* 0x001fea0003800000 */
.L_x_2:
[----:B------:R-:W0:Y:S01]  /*05a0*/  SHFL.IDX PT, R0, R0, RZ, 0x1f ;  /* 0x00001fff00007589 */ /* 0x000e2200000e0000 */
[----:B------:R-:W1:Y:S01]  /*05b0*/  LDC R2, c[0x0][0x65c] ;  /* 0x00019700ff027b82 */ /* 0x000e620000000800 */
[----:B------:R-:W-:Y:S01]  /*05c0*/  ELECT P0, URZ, PT ;  /* 0x00000000003f782f */ /* 0x000fe20003800000 */
[----:B------:R-:W-:Y:S01]  /*05d0*/  IMAD.MOV.U32 R3, RZ, RZ, RZ ;  /* 0x000000ffff037224 */ /* 0x000fe200078e00ff */
[----:B------:R-:W-:Y:S01]  /*05e0*/  UMOV UR4, 0x20 ;  /* 0x0000002000047882 */ /* 0x000fe20000000000 */
[----:B------:R-:W-:Y:S01]  /*05f0*/  NOP ;  /* 0x0000000000007918 */ /* 0x000fe20000000000 */
[----:B------:R-:W-:Y:S01]  /*0600*/  NOP ;  /* 0x0000000000007918 */ /* 0x000fe20000000000 */
[----:B0-----:R-:W-:Y:S02]  /*0610*/  ISETP.NE.OR P0, PT, R0, RZ, !P0 ;  /* 0x000000ff0000720c */ /* 0x001fe40004705670 */
[----:B-1----:R-:W-:Y:S01]  /*0620*/  ISETP.NE.AND P4, PT, R2, 0x1, PT ;  /* 0x000000010200780c */ /* 0x002fe20003f85270 */
[----:B------:R-:W0:Y:S01]  /*0630*/  S2R R0, SR_CTAID.Y ;  /* 0x0000000000007919 */ /* 0x000e220000002600 */
[----:B------:R-:W1:Y:S09]  /*0640*/  S2R R2, SR_CTAID.X ;  /* 0x0000000000027919 */ /* 0x000e720000002500 */
[----:B------:R-:W-:Y:S01]  /*0650*/  VOTEU.ALL UP0, P0 ;  /* 0x00000000003f7886 */ /* 0x000fe20000000000 */
[----:B------:R-:W-:Y:S01]  /*0660*/  VOTEU.ALL UP1, P0 ;  /* 0x00000000003f7886 */ /* 0x000fe20000020000 */
[----:B------:R-:W1:Y:S01]  /*0670*/  @P4 LDC R7, c[0x0][0x10] ;  /* 0x00000400ff074b82 */ /* 0x000e620000000800 */
[----:B------:R-:W-:-:S02]  /*0680*/  @P4 IMAD.MOV.U32 R5, RZ, RZ, RZ ;  /* 0x000000ffff054224 */ /* 0x000fc400078e00ff */
[----:B------:R-:W-:Y:S01]  /*0690*/  @P4 IMAD.MOV.U32 R11, RZ, RZ, RZ ;  /* 0x000000ffff0b4224 */ /* 0x000fe200078e00ff */
[----:B------:R-:W-:Y:S01]  /*06a0*/  @!UP0 UMOV UR6, 0x400 ;  /* 0x0000040000068882 */ /* 0x000fe20000000000 */
[----:B------:R-:W-:-:S04]  /*06b0*/  @!UP0 UIADD3 UR4, -UR4, 0x100000, URZ ;  /* 0x0010000004048890 */ /* 0x000fc8000fffe13f */
[----:B------:R-:W-:Y:S02]  /*06c0*/  @!UP0 USHF.L.U32 UR5, UR4, 0xb, URZ ;  /* 0x0000000b04058899 */ /* 0x000fe4000800063f */
[----:B------:R-:W-:Y:S01]  /*06d0*/  @!UP0 USHF.L.U32 UR4, UR4, 0x1, URZ ;  /* 0x0000000104048899 */ /* 0x000fe2000800063f */
[----:B------:R-:W2:Y:S08]  /*06e0*/  @!P4 LDC R9, c[0x0][0xc] ;  /* 0x00000300ff09cb82 */ /* 0x000eb00000000800 */
[----:B------:R-:W3:Y:S01]  /*06f0*/  @!UP0 S2UR UR7, SR_CgaCtaId ;  /* 0x00000000000789c3 */ /* 0x000ee20000008800 */
[----:B0-----:R-:W-:-:S04]  /*0700*/  @P4 IMAD.MOV.U32 R4, RZ, RZ, R0 ;  /* 0x000000ffff044224 */ /* 0x001fc800078e0000 */
[----:B-1----:R-:W-:-:S04]  /*0710*/  @P4 IMAD.WIDE.U32 R6, R2, R7, R4 ;  /* 0x0000000702064225 */ /* 0x002fc800078e0004 */
[----:B------:R-:W-:Y:S02]  /*0720*/  @P4 IMAD.MOV.U32 R16, RZ, RZ, R6 ;  /* 0x000000ffff104224 */ /* 0x000fe400078e0006 */
[----:B------:R-:W-:Y:S02]  /*0730*/  @P4 IMAD.IADD R17, R7, 0x1, R11 ;  /* 0x0000000107114824 */ /* 0x000fe400078e020b */
[----:B--2---:R-:W-:-:S04]  /*0740*/  @!P4 IMAD.WIDE.U32 R4, R9, R0, R2 ;  /* 0x000000000904c225 */ /* 0x004fc800078e0002 */
[----:B------:R-:W-:Y:S02]  /*0750*/  @!P4 IMAD.MOV.U32 R16, RZ, RZ, R4 ;  /* 0x000000ffff10c224 */ /* 0x000fe400078e0004 */
[----:B------:R-:W-:Y:S01]  /*0760*/  @!P4 IMAD.MOV.U32 R17, RZ, RZ, R5 ;  /* 0x000000ffff11c224 */ /* 0x000fe200078e0005 */
[----:B---3--:R-:W-:Y:S02]  /*0770*/  @!UP0 ULEA UR6, UR7, UR6, 0x18 ;  /* 0x0000000607068291 */ /* 0x008fe4000f8ec03f */
[----:B------:R0:W-:Y:S01]  /*0780*/  STL [R1+0x7c], R16 ;  /* 0x00007c1001007387 */ /* 0x0001e20000100800 */
[----:B------:R-:W-:-:S03]  /*0790*/  VOTEU.ALL UP0, P0 ;  /* 0x00000000003f7886 */ /* 0x000fc60000000000 */
[----:B------:R0:W-:Y:S04]  /*07a0*/  STL [R1+0x78], R17 ;  /* 0x0000781101007387 */ /* 0x0001e80000100800 */
[----:B------:R-:W1:Y:S02]  /*07b0*/  FENCE.VIEW.ASYNC.S ;  /* 0x00000000000073c6 */ /* 0x000e640000000000 */
[----:B-1----:R0:W1:Y:S01]  /*07c0*/  @!UP0 SYNCS.EXCH.64 URZ, [UR6+0x130], UR4 ;  /* 0x00013004063f85b2 */ /* 0x0020620008000100 */
[----:B------:R0:W1:Y:S01]  /*07d0*/  @!UP1 SYNCS.EXCH.64 URZ, [UR6+0x138], UR4 ;  /* 0x00013804063f95b2 */ /* 0x0000620008000100 */
[----:B------:R-:W-:Y:S01]  /*07e0*/  NOP ;  /* 0x0000000000007918 */ /* 0x000fe20000000000 */
[----:B-1----:R-:W-:Y:S06]  /*07f0*/  BAR.SYNC.DEFER_BLOCKING 0x0 ;  /* 0x0000000000007b1d */ /* 0x002fec0000010000 */
[----:B0-----:R-:W-:Y:S05]  /*0800*/  @!P1 BRA `(.L_x_4) ;  /* 0x000000e000e89947 */ /* 0x001fea0003800000 */
[----:B------:R-:W-:-:S06]  /*0810*/  UISETP.GT.U32.AND UP0, UPT, UR10, 0x1, UPT ;  /* 0x000000010a00788c */ /* 0x000fcc000bf04070 */
[----:B------:R-:W-:-:S13]  /*0820*/  PLOP3.LUT P0, PT, PT, PT, UP0, 0x80, 0x0 ;  /* 0x000000000000781c */ /* 0x000fda0003f0f008 */
[----:B------:R-:W-:Y:S05]  /*0830*/  @P0 EXIT ;  /* 0x000000000000094d */ /* 0x000fea0003800000 */
[----:B------:R-:W-:Y:S01]  /*0840*/  IMAD.MOV.U32 R6, RZ, RZ, -0x1 ;  /* 0xffffffffff067424 */ /* 0x000fe200078e00ff */
[----:B------:R-:W-:Y:S01]  /*0850*/  ULDC.64 UR4, c[0x0][0x650] ;  /* 0x0001940000047ab9 */ /* 0x000fe20000000a00 */
[----:B------:R-:W-:Y:S01]  /*0860*/  IMAD.MOV.U32 R5, RZ, RZ, -0x1 ;  /* 0xffffffffff057424 */ /* 0x000fe200078e00ff */
[----:B------:R-:W-:Y:S01]  /*0870*/  ISETP.GE.U32.AND P0, PT, R16, UR4, PT ;  /* 0x0000000410007c0c */ /* 0x000fe2000bf06070 */
[----:B------:R-:W-:Y:S01]  /*0880*/  UMOV UR22, 0xffffffff ;  /* 0xffffffff00167882 */ /* 0x000fe20000000000 */
[----:B------:R0:W-:Y:S01]  /*0890*/  STL [R1+0x84], R6 ;  /* 0x0000840601007387 */ /* 0x0001e20000100800 */
[----:B------:R-:W-:Y:S02]  /*08a0*/  PRMT R4, RZ, 0x7610, R4 ;  /* 0x00007610ff047816 */ /* 0x000fe40000000004 */
[----:B------:R-:W-:Y:S01]  /*08b0*/  ISETP.GE.U32.AND.EX P0, PT, R17, UR5, PT, P0 ;  /* 0x0000000511007c0c */ /* 0x000fe2000bf06100 */
[----:B------:R0:W-:-:S12]  /*08c0*/  STL [R1+0x80], R5 ;  /* 0x0000800501007387 */ /* 0x0001d80000100800 */
[----:B0-----:R-:W-:Y:S05]  /*08d0*/  @P0 BRA `(.L_x_5) ;  /* 0x0000000400680947 */ /* 0x001fea0003800000 */
[----:B------:R-:W0:Y:S01]  /*08e0*/  LDC.64 R12, c[0x0][0x628] ;  /* 0x00018a00ff0c7b82 */ /* 0x000e220000000a00 */
[----:B------:R-:W-:Y:S02]  /*08f0*/  IMAD.MOV.U32 R4, RZ, RZ, R16 ;  /* 0x000000ffff047224 */ /* 0x000fe400078e0010 */
[----:B------:R-:W-:-:S05]  /*0900*/  IMAD.MOV.U32 R5, RZ, RZ, R17 ;  /* 0x000000ffff057224 */ /* 0x000fca00078e0011 */
[----:B------:R-:W1:Y:S08]  /*0910*/  LDC R10, c[0x0][0x630] ;  /* 0x00018c00ff0a7b82 */ /* 0x000e700000000800 */
[----:B------:R-:W2:Y:S01]  /*0920*/  LDC.64 R14, c[0x0][0x620] ;  /* 0x00018800ff0e7b82 */ /* 0x000ea20000000a00 */
[----:B0-----:R-:W-:-:S04]  /*0930*/  ISETP.NE.U32.AND P0, PT, R12, RZ, PT ;  /* 0x000000ff0c00720c */ /* 0x001fc80003f05070 */
[----:B------:R-:W-:-:S13]  /*0940*/  ISETP.NE.AND.EX P0, PT, R13, RZ, PT, P0 ;  /* 0x000000ff0d00720c */ /* 0x000fda0003f05300 */
[----:B-12---:R-:W-:Y:S05]  /*0950*/  @!P0 BRA `(.L_x_6) ;  /* 0x0000000000288947 */ /* 0x006fea0003800000 */
[----:B------:R-:W0:Y:S02]  /*0960*/  LDC R9, c[0x0][0x634] ;  /* 0x00018d00ff097b82 */ /* 0x000e240000000800 */
[----:B0-----:R-:W-:-:S05]  /*0970*/  IADD3 R9, P0, R16, R9, RZ ;  /* 0x0000000910097210 */ /* 0x001fca0007f1e0ff */
[----:B------:R-:W-:-:S04]  /*0980*/  IMAD.X R11, RZ, RZ, R17, P0 ;  /* 0x000000ffff0b7224 */ /* 0x000fc800000e0611 */
[----:B------:R-:W-:-:S04]  /*0990*/  IMAD.WIDE.U32 R4, R11, R12, RZ ;  /* 0x0000000c0b047225 */ /* 0x000fc800078e00ff */
[----:B------:R-:W-:-:S04]  /*09a0*/  IMAD.WIDE.U32 R6, P0, R9, R13, R4 ;  /* 0x0000000d09067225 */ /* 0x000fc80007800004 */
[----:B------:R-:W-:-:S04]  /*09b0*/  IMAD.WIDE.U32 R4, R9, R12, RZ ;  /* 0x0000000c09047225 */ /* 0x000fc800078e00ff */
[----:B------:R-:W-:Y:S01]  /*09c0*/  IMAD.X R9, RZ, RZ, RZ, P0 ;  /* 0x000000ffff097224 */ /* 0x000fe200000e06ff */
[----:B------:R-:W-:Y:S01]  /*09d0*/  IADD3 RZ, P0, R5, R6, RZ ;  /* 0x0000000605ff7210 */ /* 0x000fe20007f1e0ff */
[----:B------:R-:W-:-:S04]  /*09e0*/  IMAD.MOV.U32 R8, RZ, RZ, R7 ;  /* 0x000000ffff087224 */ /* 0x000fc800078e0007 */
[----:B------:R-:W-:-:S08]  /*09f0*/  IMAD.WIDE.U32.X R4, R11, R13, R8, P0 ;  /* 0x0000000d0b047225 */ /* 0x000fd000000e0408 */
.L_x_6:
[-CC-:B------:R-:W-:Y:S01]  /*0a00*/  SHF.R.U64 R24, R4, R10.reuse, R5.reuse ;  /* 0x0000000a04187219 */ /* 0x180fe20000001205 */
[----:B------:R-:W0:Y:S01]  /*0a10*/  LDC R8, c[0x0][0x618] ;  /* 0x00018600ff087b82 */ /* 0x000e220000000800 */
[----:B------:R-:W-:Y:S01]  /*0a20*/  SHF.R.U32.HI R4, RZ, R10, R5 ;  /* 0x0000000aff047219 */ /* 0x000fe20000011605 */
[----:B------:R-:W-:Y:S01]  /*0a30*/  ULDC UR4, c[0x0][0x150] ;  /* 0x0000540000047ab9 */ /* 0x000fe20000000800 */
[----:B------:R-:W-:Y:S01]  /*0a40*/  IADD3 R9, P0, RZ, -R24, RZ ;  /* 0x80000018ff097210 */ /* 0x000fe20007f1e0ff */
[----:B------:R-:W-:Y:S01]  /*0a50*/  IMAD.MOV.U32 R5, RZ, RZ, R17 ;  /* 0x000000ffff057224 */ /* 0x000fe200078e0011 */
[----:B------:R-:W-:-:S03]  /*0a60*/  I2FP.F32.U32 R3, R2 ;  /* 0x0000000200037245 */ /* 0x000fc60000201000 */
[----:B------:R-:W1:Y:S01]  /*0a70*/  LDC.64 R18, c[0x0][0x640] ;  /* 0x00019000ff127b82 */ /* 0x000e620000000a00 */
[----:B------:R-:W-:Y:S02]  /*0a80*/  IMAD.X R11, RZ, RZ, ~R4, P0 ;  /* 0x000000ffff0b7224 */ /* 0x000fe400000e0e04 */
[----:B------:R-:W-:Y:S01]  /*0a90*/  FMUL R3, R3, UR4 ;  /* 0x0000000403037c20 */ /* 0x000fe20008400000 */
[----:B------:R-:W-:Y:S01]  /*0aa0*/  IMAD.MOV.U32 R4, RZ, RZ, R16 ;  /* 0x000000ffff047224 */ /* 0x000fe200078e0010 */
[----:B------:R-:W-:Y:S01]  /*0ab0*/  ULDC UR4, c[0x0][0x154] ;  /* 0x0000550000047ab9 */ /* 0x000fe20000000800 */
[-C--:B------:R-:W-:Y:S02]  /*0ac0*/  IMAD R6, R11, R14.reuse, RZ ;  /* 0x0000000e0b067224 */ /* 0x080fe400078e02ff */
[C---:B------:R-:W-:Y:S01]  /*0ad0*/  IMAD.WIDE.U32 R4, R9.reuse, R14, R4 ;  /* 0x0000000e09047225 */ /* 0x040fe200078e0004 */
[----:B------:R-:W2:Y:S01]  /*0ae0*/  LDC R10, c[0x0][0x608] ;  /* 0x00018200ff0a7b82 */ /* 0x000ea20000000800 */
[----:B------:R-:W3:Y:S02]  /*0af0*/  F2I.U32.TRUNC.NTZ R3, R3 ;  /* 0x0000000300037305 */ /* 0x000ee4000020f000 */
[----:B------:R-:W-:-:S04]  /*0b00*/  IMAD R9, R9, R15, R6 ;  /* 0x0000000f09097224 */ /* 0x000fc800078e0206 */
[----:B------:R-:W-:Y:S01]  /*0b10*/  IMAD.IADD R5, R5, 0x1, R9 ;  /* 0x0000000105057824 */ /* 0x000fe200078e0209 */
[----:B------:R-:W4:Y:S01]  /*0b20*/  LDC R7, c[0x0][0x144] ;  /* 0x00005100ff077b82 */ /* 0x000f220000000800 */
[----:B------:R-:W-:-:S03]  /*0b30*/  IMAD.MOV.U32 R9, RZ, RZ, 0x1 ;  /* 0x00000001ff097424 */ /* 0x000fc600078e00ff */
[----:B0-----:R-:W-:Y:S02]  /*0b40*/  SHF.R.U64 R12, R4, R8, R5 ;  /* 0x00000008040c7219 */ /* 0x001fe40000001205 */
[----:B------:R-:W-:Y:S02]  /*0b50*/  I2FP.F32.U32 R4, R0 ;  /* 0x0000000000047245 */ /* 0x000fe40000201000 */
[----:B------:R-:W0:Y:S01]  /*0b60*/  LDC R14, c[0x0][0x658] ;  /* 0x00019600ff0e7b82 */ /* 0x000e220000000800 */
[----:B-1----:R-:W-:Y:S01]  /*0b70*/  ISETP.NE.U32.AND P0, PT, R18, RZ, PT ;  /* 0x000000ff1200720c */ /* 0x002fe20003f05070 */
[----:B---3--:R-:W-:Y:S02]  /*0b80*/  IMAD.MOV R6, RZ, RZ, -R3 ;  /* 0x000000ffff067224 */ /* 0x008fe400078e0a03 */
[----:B------:R-:W-:Y:S01]  /*0b90*/  FMUL R4, R4, UR4 ;  /* 0x0000000404047c20 */ /* 0x000fe20008400000 */
[----:B------:R-:W-:Y:S01]  /*0ba0*/  SHF.R.U32.HI R3, RZ, R8, R5 ;  /* 0x00000008ff037219 */ /* 0x000fe20000011605 */
[----:B------:R-:W-:Y:S01]  /*0bb0*/  IMAD.MOV.U32 R5, RZ, RZ, -0x1 ;  /* 0xffffffffff057424 */ /* 0x000fe200078e00ff */
[----:B------:R-:W-:Y:S01]  /*0bc0*/  ISETP.NE.AND.EX P0, PT, R19, RZ, PT, P0 ;  /* 0x000000ff1300720c */ /* 0x000fe20003f05300 */
[----:B------:R1:W3:Y:S01]  /*0bd0*/  F2I.U32.TRUNC.NTZ R11, R4 ;  /* 0x00000004000b7305 */ /* 0x0002e2000020f000 */
[----:B------:R-:W1:Y:S01]  /*0be0*/  LDC R13, c[0x0][0x148] ;  /* 0x00005200ff0d7b82 */ /* 0x000e620000000800 */
[----:B--2---:R-:W-:-:S02]  /*0bf0*/  SHF.R.U64 R23, R12, R10, R3 ;  /* 0x0000000a0c177219 */ /* 0x004fc40000001203 */
[----:B------:R-:W-:-:S05]  /*0c00*/  SHF.R.U32.HI R3, RZ, R10, R3 ;  /* 0x0000000aff037219 */ /* 0x000fca0000011603 */
[----:B------:R-:W2:Y:S01]  /*0c10*/  LDC R17, c[0x0][0x600] ;  /* 0x00018000ff117b82 */ /* 0x000ea20000000800 */
[----:B----4-:R-:W-:-:S07]  /*0c20*/  IMAD R8, R7, R6, R2 ;  /* 0x0000000607087224 */ /* 0x010fce00078e0202 */
[----:B------:R-:W4:Y:S01]  /*0c30*/  LDC R16, c[0x0][0x648] ;  /* 0x00019200ff107b82 */ /* 0x000f220000000800 */
[-C--:B0-----:R-:W-:Y:S02]  /*0c40*/  SHF.L.U32 R2, R5, R14.reuse, RZ ;  /* 0x0000000e05027219 */ /* 0x081fe400000006ff */
[--C-:B------:R-:W-:Y:S02]  /*0c50*/  SHF.R.U64 R22, R23, R14, R3.reuse ;  /* 0x0000000e17167219 */ /* 0x100fe40000001203 */
[----:B------:R-:W-:Y:S02]  /*0c60*/  LOP3.LUT R10, RZ, R2, RZ, 0x33, !PT ;  /* 0x00000002ff0a7212 */ /* 0x000fe400078e33ff */
[-C--:B------:R-:W-:Y:S01]  /*0c70*/  SHF.R.U32.HI R3, RZ, R14.reuse, R3 ;  /* 0x0000000eff037219 */ /* 0x080fe20000011603 */
[----:B------:R-:W0:Y:S01]  /*0c80*/  LDC R21, c[0x0][0x638] ;  /* 0x00018e00ff157b82 */ /* 0x000e220000000800 */
[----:B------:R-:W-:Y:S01]  /*0c90*/  SHF.L.U32 R9, R9, R14, RZ ;  /* 0x0000000e09097219 */ /* 0x000fe200000006ff */
[----:B------:R-:W-:-:S06]  /*0ca0*/  IMAD.MOV.U32 R2, RZ, RZ, R22 ;  /* 0x000000ffff027224 */ /* 0x000fcc00078e0016 */
[----:B------:R-:W0:Y:S01]  /*0cb0*/  LDC R20, c[0x0][0x610] ;  /* 0x00018400ff147b82 */ /* 0x000e220000000800 */
[----:B-1-3--:R-:W-:Y:S05]  /*0cc0*/  @!P0 BRA `(.L_x_7) ;  /* 0x0000000000288947 */ /* 0x00afea0003800000 */
[----:B------:R-:W1:Y:S02]  /*0cd0*/  LDC R7, c[0x0][0x64c] ;  /* 0x00019300ff077b82 */ /* 0x000e640000000800 */
[----:B-1----:R-:W-:-:S05]  /*0ce0*/  IADD3 R7, P0, R22, R7, RZ ;  /* 0x0000000716077210 */ /* 0x002fca0007f1e0ff */
        /* <DEDUP_REMOVED lines=8> */
.L_x_7:
[----:B----4-:R-:W-:Y:S01]  /*0d70*/  SHF.R.U64 R2, R2, R16, R3 ;  /* 0x0000001002027219 */ /* 0x010fe20000001203 */
[----:B--2---:R-:W-:Y:S01]  /*0d80*/  VIADD R3, R17, 0xffffffff ;  /* 0xffffffff11037836 */ /* 0x004fe20000000000 */
[----:B------:R-:W-:Y:S01]  /*0d90*/  LOP3.LUT R10, R23, R10, RZ, 0xc0, !PT ;  /* 0x0000000a170a7212 */ /* 0x000fe200078ec0ff */
[----:B------:R-:W-:Y:S01]  /*0da0*/  IMAD.MOV R11, RZ, RZ, -R11 ;  /* 0x000000ffff0b7224 */ /* 0x000fe200078e0a0b */
[----:B------:R-:W-:Y:S01]  /*0db0*/  R2UR UR22, R24 ;  /* 0x00000000181672ca */ /* 0x000fe200000e0000 */
[----:B------:R-:W-:Y:S01]  /*0dc0*/  IMAD.MOV R4, RZ, RZ, -R2 ;  /* 0x000000ffff047224 */ /* 0x000fe200078e0a02 */
[----:B------:R-:W-:Y:S01]  /*0dd0*/  LOP3.LUT R3, R12, R3, RZ, 0xc0, !PT ;  /* 0x000000030c037212 */ /* 0x000fe200078ec0ff */
[----:B------:R-:W-:Y:S02]  /*0de0*/  @P4 IMAD R8, R13, R11, R0 ;  /* 0x0000000b0d084224 */ /* 0x000fe400078e0200 */
[----:B------:R-:W-:Y:S02]  /*0df0*/  IMAD R9, R9, R2, R10 ;  /* 0x0000000209097224 */ /* 0x000fe400078e020a */
[----:B0-----:R-:W-:-:S02]  /*0e00*/  IMAD R0, R4, R21, R22 ;  /* 0x0000001504007224 */ /* 0x001fc400078e0216 */
[----:B------:R-:W-:Y:S02]  /*0e10*/  IMAD R8, R9, R20, R8 ;  /* 0x0000001409087224 */ /* 0x000fe400078e0208 */
[----:B------:R-:W-:Y:S02]  /*0e20*/  IMAD R3, R0, R17, R3 ;  /* 0x0000001100037224 */ /* 0x000fe400078e0203 */
[----:B------:R-:W-:-:S03]  /*0e30*/  IMAD.MOV.U32 R4, RZ, RZ, 0x1 ;  /* 0x00000001ff047424 */ /* 0x000fc600078e00ff */
[----:B------:R-:W-:Y:S02]  /*0e40*/  SEL R2, R3, R8, !P4 ;  /* 0x0000000803027207 */ /* 0x000fe40006000000 */
[----:B------:R-:W-:-:S03]  /*0e50*/  SEL R0, R8, R3, !P4 ;  /* 0x0000000308007207 */ /* 0x000fc60006000000 */
[----:B------:R0:W-:Y:S04]  /*0e60*/  STL [R1+0x80], R2 ;  /* 0x0000800201007387 */ /* 0x0001e80000100800 */
[----:B------:R0:W-:Y:S02]  /*0e70*/  STL [R1+0x84], R0 ;  /* 0x0000840001007387 */ /* 0x0001e40000100800 */
.L_x_5:
[----:B------:R-:W-:-:S08]  /*0e80*/  NOP ;  /* 0x0000000000007918 */ /* 0x000fd00000000000 */
[----:B------:R-:W1:Y:S02]  /*0e90*/  USETMAXREG.TRY_ALLOC.CTAPOOL UP0, 0xe8 ;  /* 0x000000e8000079c8 */ /* 0x000e640008000600 */
[----:B-1----:R-:W-:-:S13]  /*0ea0*/  PLOP3.LUT P0, PT, PT, PT, UP0, 0x80, 0x0 ;  /* 0x000000000000781c */ /* 0x002fda0003f0f008 */
[----:B------:R-:W-:Y:S05]  /*0eb0*/  @!P0 BRA `(.L_x_5) ;  /* 0xfffffffc00f08947 */ /* 0x000fea000383ffff */
[----:B------:R-:W-:Y:S01]  /*0ec0*/  ULDC.64 UR4, c[0x0][0x598] ;  /* 0x0001660000047ab9 */ /* 0x000fe20000000a00 */
[----:B------:R-:W-:Y:S01]  /*0ed0*/  ULDC.64 UR16, c[0x0][0x208] ;  /* 0x0000820000107ab9 */ /* 0x000fe20000000a00 */
[----:B------:R-:W-:-:S04]  /*0ee0*/  ISETP.NE.U32.AND P0, PT, RZ, UR4, PT ;  /* 0x00000004ff007c0c */ /* 0x000fc8000bf05070 */
[----:B------:R-:W-:-:S13]  /*0ef0*/  ISETP.NE.AND.EX P0, PT, RZ, UR5, PT, P0 ;  /* 0x00000005ff007c0c */ /* 0x000fda000bf05300 */
[----:B------:R-:W-:Y:S05]  /*0f00*/  @!P0 BRA `(.L_x_8) ;  /* 0x0000000000208947 */ /* 0x000fea0003800000 */
[----:B0-----:R-:W0:Y:S02]  /*0f10*/  LDC.64 R2, c[0x0][0x598] ;  /* 0x00016600ff027b82 */ /* 0x001e240000000a00 */
[----:B0-----:R-:W2:Y:S02]  /*0f20*/  LDG.E.64 R2, desc[UR16][R2.64] ;  /* 0x0000001002027981 */ /* 0x001ea4000c1e1b00 */
[----:B--2---:R-:W-:-:S04]  /*0f30*/  ISETP.NE.U32.AND P0, PT, R2, RZ, PT ;  /* 0x000000ff0200720c */ /* 0x004fc80003f05070 */
[----:B------:R-:W-:-:S13]  /*0f40*/  ISETP.NE.AND.EX P0, PT, R3, RZ, PT, P0 ;  /* 0x000000ff0300720c */ /* 0x000fda0003f05300 */
[----:B------:R-:W-:Y:S05]  /*0f50*/  @!P0 BRA `(.L_x_8) ;  /* 0x00000000000c8947 */ /* 0x000fea0003800000 */
[----:B------:R-:W2:Y:S02]  /*0f60*/  LD.E R2, desc[UR16][R2.64] ;  /* 0x0000001002027980 */ /* 0x000ea4000c101900 */
[----:B--2---:R-:W-:Y:S01]  /*0f70*/  R2UR UR20, R2 ;  /* 0x00000000021472ca */ /* 0x004fe200000e0000 */
[----:B------:R-:W-:-:S14]  /*0f80*/  BRA `(.L_x_9) ;  /* 0x0000000000247947 */ /* 0x000fdc0003800000 */
.L_x_8:
[----:B------:R-:W-:Y:S02]  /*0f90*/  ULDC.64 UR4, c[0x0][0x588] ;  /* 0x0001620000047ab9 */ /* 0x000fe40000000a00 */
[----:B------:R-:W-:-:S04]  /*0fa0*/  ISETP.NE.U32.AND P0, PT, RZ, UR4, PT ;  /* 0x00000004ff007c0c */ /* 0x000fc8000bf05070 */
[----:B------:R-:W-:-:S13]  /*0fb0*/  ISETP.NE.AND.EX P0, PT, RZ, UR5, PT, P0 ;  /* 0x00000005ff007c0c */ /* 0x000fda000bf05300 */
[----:B------:R-:W-:Y:S05]  /*0fc0*/  @!P0 BRA `(.L_x_10) ;  /* 0x0000000000108947 */ /* 0x000fea0003800000 */
[----:B0-----:R-:W0:Y:S02]  /*0fd0*/  LDC.64 R2, c[0x0][0x588] ;  /* 0x00016200ff027b82 */ /* 0x001e240000000a00 */
[----:B0-----:R-:W2:Y:S02]  /*0fe0*/  LDG.E R2, desc[UR16][R2.64] ;  /* 0x0000001002027981 */ /* 0x001ea4000c1e1900 */
[----:B--2---:R-:W-:Y:S01]  /*0ff0*/  R2UR UR20, R2 ;  /* 0x00000000021472ca */ /* 0x004fe200000e0000 */
[----:B------:R-:W-:-:S14]  /*1000*/  BRA `(.L_x_9) ;  /* 0x0000000000047947 */ /* 0x000fdc0003800000 */
.L_x_10:
[----:B------:R-:W-:-:S05]  /*1010*/  ULDC UR20, c[0x0][0x580] ;  /* 0x0001600000147ab9 */ /* 0x000fca0000000800 */
.L_x_9:
[----:B------:R-:W-:Y:S02]  /*1020*/  ULDC.64 UR4, c[0x0][0x5a0] ;  /* 0x0001680000047ab9 */ /* 0x000fe40000000a00 */
        /* <DEDUP_REMOVED lines=11> */
.L_x_11:
        /* <DEDUP_REMOVED lines=8> */
.L_x_13:
[----:B------:R-:W-:-:S05]  /*1160*/  ULDC UR21, c[0x0][0x584] ;  /* 0x0001610000157ab9 */ /* 0x000fca0000000800 */
.L_x_12:
[----:B------:R-:W-:-:S13]  /*1170*/  LOP3.LUT P0, RZ, R4, 0xff, RZ, 0xc0, !PT ;  /* 0x000000ff04ff7812 */ /* 0x000fda000780c0ff */
[----:B------:R-:W-:Y:S05]  /*1180*/  @!P0 EXIT ;  /* 0x000000000000894d */ /* 0x000fea0003800000 */
[----:B------:R-:W-:Y:S01]  /*1190*/  ULDC UR4, c[0x0][0x28c] ;  /* 0x0000a30000047ab9 */ /* 0x000fe20000000800 */
[----:B------:R-:W-:Y:S02]  /*11a0*/  ULOP3.LUT UR23, UR13, 0x1, URZ, 0xfc, !UPT ;  /* 0x000000010d177892 */ /* 0x000fe4000f8efc3f */
[----:B------:R-:W-:-:S04]  /*11b0*/  UIADD3 UR4, UR4, 0x1f, URZ ;  /* 0x0000001f04047890 */ /* 0x000fc8000fffe03f */
[----:B------:R-:W-:-:S04]  /*11c0*/  USHF.R.S32.HI UR5, URZ, 0x1f, UR4 ;  /* 0x0000001f3f057899 */ /* 0x000fc80008011404 */
[----:B------:R-:W-:-:S03]  /*11d0*/  ULEA.HI UR5, UR5, UR4, URZ, 0x5 ;  /* 0x0000000405057291 */ /* 0x000fc6000f8f283f */
[----:B------:R-:W-:Y:S01]  /*11e0*/  UMOV UR4, URZ ;  /* 0x0000003f00047c82 */ /* 0x000fe20008000000 */
[----:B------:R-:W-:-:S03]  /*11f0*/  USHF.R.S32.HI UR12, URZ, 0x5, UR5 ;  /* 0x000000053f0c7899 */ /* 0x000fc60008011405 */
[----:B------:R-:W-:-:S09]  /*1200*/  UMOV UR5, URZ ;  /* 0x0000003f00057c82 */ /* 0x000fd20008000000 */
.L_x_294:
[----:B0-----:R-:W0:Y:S01]  /*1210*/  S2R R0, SR_TID.X ;  /* 0x0000000000007919 */ /* 0x001e220000002100 */
[----:B-1----:R-:W1:Y:S01]  /*1220*/  S2UR UR11, SR_CgaCtaId ;  /* 0x00000000000b79c3 */ /* 0x002e620000008800 */
[----:B------:R-:W-:Y:S01]  /*1230*/  UMOV UR14, 0x400 ;  /* 0x00000400000e7882 */ /* 0x000fe20000000000 */
[----:B------:R-:W-:Y:S01]  /*1240*/  UMOV UR6, URZ ;  /* 0x0000003f00067c82 */ /* 0x000fe20008000000 */
[----:B------:R-:W-:Y:S01]  /*1250*/  STL [R1+0x74], RZ ;  /* 0x000074ff01007387 */ /* 0x000fe20000100800 */
[----:B------:R-:W-:Y:S01]  /*1260*/  UMOV UR7, URZ ;  /* 0x0000003f00077c82 */ /* 0x000fe20008000000 */
[----:B------:R-:W-:Y:S01]  /*1270*/  UMOV UR8, URZ ;  /* 0x0000003f00087c82 */ /* 0x000fe20008000000 */
[----:B------:R-:W-:Y:S01]  /*1280*/  UMOV UR18, UR5 ;  /* 0x0000000500127c82 */ /* 0x000fe20008000000 */
[----:B------:R-:W-:Y:S01]  /*1290*/  STL [R1+0x70], RZ ;  /* 0x000070ff01007387 */ /* 0x000fe20000100800 */
[----:B--2---:R-:W2:Y:S01]  /*12a0*/  LDC R2, c[0x0][0x28c] ;  /* 0x0000a300ff027b82 */ /* 0x004ea20000000800 */
[----:B------:R-:W-:-:S02]  /*12b0*/  CS2R R4, SRZ ;  /* 0x0000000000047805 */ /* 0x000fc4000001ff00 */
[----:B------:R-:W-:Y:S01]  /*12c0*/  CS2R R6, SRZ ;  /* 0x0000000000067805 */ /* 0x000fe2000001ff00 */
[----:B------:R-:W-:Y:S01]  /*12d0*/  STL [R1+0x6c], RZ ;  /* 0x00006cff01007387 */ /* 0x000fe20000100800 */
[----:B------:R-:W-:Y:S02]  /*12e0*/  CS2R R8, SRZ ;  /* 0x0000000000087805 */ /* 0x000fe4000001ff00 */
[----:B------:R-:W-:Y:S02]  /*12f0*/  CS2R R10, SRZ ;  /* 0x00000000000a7805 */ /* 0x000fe4000001ff00 */
[----:B------:R-:W-:Y:S01]  /*1300*/  CS2R R12, SRZ ;  /* 0x00000000000c7805 */ /* 0x000fe2000001ff00 */
[----:B------:R-:W-:Y:S01]  /*1310*/  STL [R1+0x68], RZ ;  /* 0x000068ff01007387 */ /* 0x000fe20000100800 */
[----:B------:R-:W-:Y:S02]  /*1320*/  CS2R R14, SRZ ;  /* 0x00000000000e7805 */ /* 0x000fe4000001ff00 */
[----:B------:R-:W-:-:S02]  /*1330*/  CS2R R16, SRZ ;  /* 0x0000000000107805 */ /* 0x000fc4000001ff00 */
[----:B------:R-:W-:Y:S01]  /*1340*/  CS2R R18, SRZ ;  /* 0x0000000000127805 */ /* 0x000fe2000001ff00 */
[----:B------:R-:W-:Y:S01]  /*1350*/  STL [R1+0x64], RZ ;  /* 0x000064ff01007387 */ /* 0x000fe20000100800 */
[----:B------:R-:W-:Y:S02]  /*1360*/  CS2R R20, SRZ ;  /* 0x0000000000147805 */ /* 0x000fe4000001ff00 */
[----:B------:R-:W-:Y:S02]  /*1370*/  CS2R R22, SRZ ;  /* 0x0000000000167805 */ /* 0x000fe4000001ff00 */
[----:B------:R-:W-:Y:S01]  /*1380*/  CS2R R152, SRZ ;  /* 0x0000000000987805 */ /* 0x000fe2000001ff00 */
[----:B------:R-:W-:Y:S01]  /*1390*/  STL [R1+0x60], RZ ;  /* 0x000060ff01007387 */ /* 0x000fe20000100800 */
[----:B-1----:R-:W-:Y:S01]  /*13a0*/  ULEA UR14, UR11, UR14, 0x18 ;  /* 0x0000000e0b0e7291 */ /* 0x002fe2000f8ec03f */
[----:B------:R-:W-:Y:S02]  /*13b0*/  CS2R R154, SRZ ;  /* 0x00000000009a7805 */ /* 0x000fe4000001ff00 */
[----:B------:R-:W-:Y:S01]  /*13c0*/  CS2R R156, SRZ ;  /* 0x00000000009c7805 */ /* 0x000fe2000001ff00 */
[----:B------:R-:W-:Y:S01]  /*13d0*/  STL [R1+0x5c], RZ ;  /* 0x00005cff01007387 */ /* 0x000fe20000100800 */
[----:B------:R-:W-:-:S02]  /*13e0*/  CS2R R158, SRZ ;  /* 0x00000000009e7805 */ /* 0x000fc4000001ff00 */
[----:B------:R-:W-:Y:S02]  /*13f0*/  CS2R R160, SRZ ;  /* 0x0000000000a07805 */ /* 0x000fe4000001ff00 */
[----:B------:R-:W-:Y:S02]  /*1400*/  CS2R R162, SRZ ;  /* 0x0000000000a27805 */ /* 0x000fe4000001ff00 */
[----:B0-----:R-:W-:Y:S01]  /*1410*/  LOP3.LUT R0, R0, 0x80, RZ, 0xc0, !PT ;  /* 0x0000008000007812 */ /* 0x001fe200078ec0ff */
[----:B------:R-:W-:Y:S01]  /*1420*/  STL [R1+0x58], RZ ;  /* 0x000058ff01007387 */ /* 0x000fe20000100800 */
[----:B--2---:R-:W-:Y:S02]  /*1430*/  ISETP.GE.AND P0, PT, R2, 0x1, PT ;  /* 0x000000010200780c */ /* 0x004fe40003f06270 */
[----:B------:R-:W-:Y:S02]  /*1440*/  CS2R R2, SRZ ;  /* 0x0000000000027805 */ /* 0x000fe4000001ff00 */
[----:B------:R-:W-:Y:S01]  /*1450*/  SHF.R.U32.HI R0, RZ, 0x7, R0 ;  /* 0x00000007ff007819 */ /* 0x000fe20000011600 */
[----:B------:R-:W-:Y:S01]  /*1460*/  STL [R1+0x54], RZ ;  /* 0x000054ff01007387 */ /* 0x000fe20000100800 */
[----:B------:R-:W-:-:S02]  /*1470*/  CS2R R164, SRZ ;  /* 0x0000000000a47805 */ /* 0x000fc4000001ff00 */
[----:B------:R-:W-:Y:S02]  /*1480*/  CS2R R166, SRZ ;  /* 0x0000000000a67805 */ /* 0x000fe4000001ff00 */
[----:B------:R-:W-:Y:S01]  /*1490*/  CS2R R168, SRZ ;  /* 0x0000000000a87805 */ /* 0x000fe2000001ff00 */
[----:B------:R-:W-:Y:S01]  /*14a0*/  STL [R1+0x50], RZ ;  /* 0x000050ff01007387 */ /* 0x000fe20000100800 */
[----:B------:R-:W-:Y:S02]  /*14b0*/  CS2R R170, SRZ ;  /* 0x0000000000aa7805 */ /* 0x000fe4000001ff00 */
[----:B------:R-:W-:Y:S02]  /*14c0*/  CS2R R172, SRZ ;  /* 0x0000000000ac7805 */ /* 0x000fe4000001ff00 */
[----:B------:R-:W-:Y:S01]  /*14d0*/  CS2R R174, SRZ ;  /* 0x0000000000ae7805 */ /* 0x000fe2000001ff00 */
[----:B------:R-:W0:Y:S01]  /*14e0*/  SHFL.IDX PT, R0, R0, RZ, 0x1f ;  /* 0x00001fff00007589 */ /* 0x000e2200000e0000 */
[----:B------:R-:W-:-:S02]  /*14f0*/  CS2R R176, SRZ ;  /* 0x0000000000b07805 */ /* 0x000fc4000001ff00 */
[----:B------:R-:W-:Y:S02]  /*1500*/  CS2R R178, SRZ ;  /* 0x0000000000b27805 */ /* 0x000fe4000001ff00 */
[----:B------:R-:W-:Y:S01]  /*1510*/  CS2R R180, SRZ ;  /* 0x0000000000b47805 */ /* 0x000fe2000001ff00 */
[----:B------:R1:W-:Y:S01]  /*1520*/  STL [R1+0x4c], RZ ;  /* 0x00004cff01007387 */ /* 0x0003e20000100800 */
[----:B------:R-:W-:Y:S02]  /*1530*/  CS2R R182, SRZ ;  /* 0x0000000000b67805 */ /* 0x000fe4000001ff00 */
[----:B------:R-:W-:Y:S02]  /*1540*/  CS2R R184, SRZ ;  /* 0x0000000000b87805 */ /* 0x000fe4000001ff00 */
[----:B------:R-:W-:Y:S01]  /*1550*/  CS2R R186, SRZ ;  /* 0x0000000000ba7805 */ /* 0x000fe2000001ff00 */
[----:B------:R1:W-:Y:S01]  /*1560*/  STL [R1+0x48], RZ ;  /* 0x000048ff01007387 */ /* 0x0003e20000100800 */
        /* <DEDUP_REMOVED lines=14> */
[----:B------:R-:W-:Y:S02]  /*1650*/  CS2R R210, SRZ ;  /* 0x0000000000d27805 */ /* 0x000fe4000001ff00 */
[----:B0-----:R-:W-:Y:S01]  /*1660*/  R2UR UR9, R0 ;  /* 0x00000000000972ca */ /* 0x001fe200000e0000 */
[----:B------:R1:W-:Y:S01]  /*1670*/  STL [R1+0x38], RZ ;  /* 0x000038ff01007387 */ /* 0x0003e20000100800 */
[----:B------:R-:W-:Y:S01]  /*1680*/  IMAD.MOV.U32 R0, RZ, RZ, RZ ;  /* 0x000000ffff007224 */ /* 0x000fe200078e00ff */
[----:B------:R-:W-:-:S02]  /*1690*/  CS2R R212, SRZ ;  /* 0x0000000000d47805 */ /* 0x000fc4000001ff00 */
[----:B------:R-:W-:Y:S01]  /*16a0*/  CS2R R214, SRZ ;  /* 0x0000000000d67805 */ /* 0x000fe2000001ff00 */
[----:B------:R1:W-:Y:S01]  /*16b0*/  STL [R1+0x34], RZ ;  /* 0x000034ff01007387 */ /* 0x0003e20000100800 */
[----:B------:R-:W-:Y:S02]  /*16c0*/  CS2R R216, SRZ ;  /* 0x0000000000d87805 */ /* 0x000fe4000001ff00 */
[----:B------:R-:W-:Y:S02]  /*16d0*/  CS2R R218, SRZ ;  /* 0x0000000000da7805 */ /* 0x000fe4000001ff00 */
[----:B------:R-:W-:Y:S01]  /*16e0*/  CS2R R220, SRZ ;  /* 0x0000000000dc7805 */ /* 0x000fe2000001ff00 */
[----:B------:R1:W-:Y:S01]  /*16f0*/  STL [R1+0x30], RZ ;  /* 0x000030ff01007387 */ /* 0x0003e20000100800 */
[----:B------:R-:W-:Y:S02]  /*1700*/  CS2R R222, SRZ ;  /* 0x0000000000de7805 */ /* 0x000fe4000001ff00 */
[----:B------:R-:W-:Y:S01]  /*1710*/  CS2R R224, SRZ ;  /* 0x0000000000e07805 */ /* 0x000fe2000001ff00 */
[----:B------:R-:W-:Y:S01]  /*1720*/  IMAD.MOV.U32 R226, RZ, RZ, RZ ;  /* 0x000000ffffe27224 */ /* 0x000fe200078e00ff */
[----:B------:R1:W-:Y:S01]  /*1730*/  STL [R1+0x2c], RZ ;  /* 0x00002cff01007387 */ /* 0x0003e20000100800 */
[----:B------:R-:W-:Y:S01]  /*1740*/  ULEA.HI UR10, UR9, UR9, URZ, 0x1 ;  /* 0x00000009090a7291 */ /* 0x000fe2000f8f083f */
[----:B------:R-:W-:Y:S01]  /*1750*/  IMAD.U32 R227, RZ, RZ, UR4 ;  /* 0x00000004ffe37e24 */ /* 0x000fe2000f8e00ff */
[----:B------:R-:W-:Y:S01]  /*1760*/  CS2R R88, SRZ ;  /* 0x0000000000587805 */ /* 0x000fe2000001ff00 */
[----:B------:R1:W-:Y:S01]  /*1770*/  STL [R1+0x28], RZ ;  /* 0x000028ff01007387 */ /* 0x0003e20000100800 */
[----:B------:R-:W-:Y:S01]  /*1780*/  ULOP3.LUT UR10, UR10, 0x1ffffe, URZ, 0xc0, !UPT ;  /* 0x001ffffe0a0a7892 */ /* 0x000fe2000f8ec03f */
[----:B------:R-:W-:-:S02]  /*1790*/  CS2R R90, SRZ ;  /* 0x00000000005a7805 */ /* 0x000fc4000001ff00 */
[----:B------:R-:W-:Y:S01]  /*17a0*/  CS2R R92, SRZ ;  /* 0x00000000005c7805 */ /* 0x000fe2000001ff00 */
[----:B------:R1:W-:Y:S01]  /*17b0*/  STL [R1+0x24], RZ ;  /* 0x000024ff01007387 */ /* 0x0003e20000100800 */
[----:B------:R-:W-:Y:S01]  /*17c0*/  UIADD3 UR10, UR9, -UR10, URZ ;  /* 0x8000000a090a7290 */ /* 0x000fe2000fffe03f */
[----:B------:R-:W-:Y:S02]  /*17d0*/  CS2R R94, SRZ ;  /* 0x00000000005e7805 */ /* 0x000fe4000001ff00 */
[----:B------:R-:W-:Y:S01]  /*17e0*/  CS2R R96, SRZ ;  /* 0x0000000000607805 */ /* 0x000fe2000001ff00 */
[----:B------:R1:W-:Y:S01]  /*17f0*/  STL [R1+0x20], RZ ;  /* 0x000020ff01007387 */ /* 0x0003e20000100800 */
[----:B------:R-:W-:Y:S01]  /*1800*/  ULEA UR10, UR10, UR14, 0xb ;  /* 0x0000000e0a0a7291 */ /* 0x000fe2000f8e583f */
[----:B------:R-:W-:Y:S02]  /*1810*/  CS2R R98, SRZ ;  /* 0x0000000000627805 */ /* 0x000fe4000001ff00 */
[----:B------:R-:W-:Y:S01]  /*1820*/  CS2R R100, SRZ ;  /* 0x0000000000647805 */ /* 0x000fe2000001ff00 */
[----:B------:R1:W-:Y:S01]  /*1830*/  STL [R1+0x1c], RZ ;  /* 0x00001cff01007387 */ /* 0x0003e20000100800 */
[----:B------:R-:W-:Y:S01]  /*1840*/  UIADD3 UR10, UR10, 0x200, URZ ;  /* 0x000002000a0a7890 */ /* 0x000fe2000fffe03f */
[----:B------:R-:W-:-:S02]  /*1850*/  CS2R R102, SRZ ;  /* 0x0000000000667805 */ /* 0x000fc4000001ff00 */
[----:B------:R-:W-:Y:S01]  /*1860*/  CS2R R104, SRZ ;  /* 0x0000000000687805 */ /* 0x000fe2000001ff00 */
[----:B------:R1:W-:Y:S01]  /*1870*/  STL [R1+0x18], RZ ;  /* 0x000018ff01007387 */ /* 0x0003e20000100800 */
[----:B------:R-:W-:Y:S01]  /*1880*/  USHF.R.U32.HI UR10, URZ, 0x4, UR10 ;  /* 0x000000043f0a7899 */ /* 0x000fe2000801160a */
[----:B------:R-:W-:Y:S02]  /*1890*/  CS2R R106, SRZ ;  /* 0x00000000006a7805 */ /* 0x000fe4000001ff00 */
[----:B------:R-:W-:Y:S01]  /*18a0*/  CS2R R108, SRZ ;  /* 0x00000000006c7805 */ /* 0x000fe2000001ff00 */
[----:B------:R1:W-:Y:S01]  /*18b0*/  STL [R1+0x14], RZ ;  /* 0x000014ff01007387 */ /* 0x0003e20000100800 */
[----:B------:R-:W-:Y:S01]  /*18c0*/  ULOP3.LUT UR15, UR10, 0x3fff, URZ, 0xc0, !UPT ;  /* 0x00003fff0a0f7892 */ /* 0x000fe2000f8ec03f */
        /* <DEDUP_REMOVED lines=18> */
[----:B------:R1:W-:Y:S01]  /*19f0*/  STL [R1], RZ ;  /* 0x000000ff01007387 */ /* 0x0003e20000100800 */
[----:B------:R-:W-:-:S02]  /*1a00*/  CS2R R138, SRZ ;  /* 0x00000000008a7805 */ /* 0x000fc4000001ff00 */
[----:B------:R-:W-:Y:S02]  /*1a10*/  CS2R R140, SRZ ;  /* 0x00000000008c7805 */ /* 0x000fe4000001ff00 */
[----:B------:R-:W-:Y:S02]  /*1a20*/  CS2R R142, SRZ ;  /* 0x00000000008e7805 */ /* 0x000fe4000001ff00 */
[----:B------:R-:W-:Y:S02]  /*1a30*/  CS2R R144, SRZ ;  /* 0x0000000000907805 */ /* 0x000fe4000001ff00 */
[----:B------:R-:W-:Y:S02]  /*1a40*/  CS2R R146, SRZ ;  /* 0x0000000000927805 */ /* 0x000fe4000001ff00 */
[----:B------:R-:W-:Y:S02]  /*1a50*/  CS2R R148, SRZ ;  /* 0x0000000000947805 */ /* 0x000fe4000001ff00 */
[----:B------:R-:W-:-:S02]  /*1a60*/  CS2R R150, SRZ ;  /* 0x0000000000967805 */ /* 0x000fc4000001ff00 */
[----:B------:R-:W-:Y:S02]  /*1a70*/  CS2R R24, SRZ ;  /* 0x0000000000187805 */ /* 0x000fe4000001ff00 */
[----:B---34-:R-:W-:Y:S02]  /*1a80*/  CS2R R26, SRZ ;  /* 0x00000000001a7805 */ /* 0x018fe4000001ff00 */
[----:B------:R-:W-:Y:S02]  /*1a90*/  CS2R R28, SRZ ;  /* 0x00000000001c7805 */ /* 0x000fe4000001ff00 */
[----:B------:R-:W-:Y:S02]  /*1aa0*/  CS2R R30, SRZ ;  /* 0x00000000001e7805 */ /* 0x000fe4000001ff00 */
[----:B------:R-:W-:Y:S02]  /*1ab0*/  CS2R R32, SRZ ;  /* 0x0000000000207805 */ /* 0x000fe4000001ff00 */
        /* <DEDUP_REMOVED lines=26> */
[----:B------:R-:W-:Y:S01]  /*1c60*/  CS2R R86, SRZ ;  /* 0x0000000000567805 */ /* 0x000fe2000001ff00 */
[----:B-1----:R-:W-:Y:S06]  /*1c70*/  @!P0 BRA `(.L_x_14) ;  /* 0x0000001000608947 */ /* 0x002fec0003800000 */
[----:B------:R-:W-:-:S06]  /*1c80*/  UISETP.NE.AND UP0, UPT, UR23, 0x3, UPT ;  /* 0x000000031700788c */ /* 0x000fcc000bf05270 */
[----:B------:R-:W-:-:S13]  /*1c90*/  PLOP3.LUT P1, PT, PT, PT, UP0, 0x80, 0x0 ;  /* 0x000000000000781c */ /* 0x000fda0003f2f008 */
[----:B------:R-:W-:Y:S05]  /*1ca0*/  @!P1 BRA `(.L_x_15) ;  /* 0x0000000000049947 */ /* 0x000fea0003800000 */
[----:B------:R-:W-:Y:S01]  /*1cb0*/  BPT.TRAP 0x1 ;  /* 0x000000040000795c */ /* 0x000fe20000300000 */
.L_x_15:
[----:B------:R-:W-:Y:S01]  /*1cc0*/  ULEA UR7, UR5, UR14, 0x3 ;  /* 0x0000000e05077291 */ /* 0x000fe2000f8e183f */
[----:B------:R-:W-:-:S05]  /*1cd0*/  IMAD.U32 R0, RZ, RZ, UR4 ;  /* 0x00000004ff007e24 */ /* 0x000fca000f8e00ff */
[----:B------:R-:W-:-:S04]  /*1ce0*/  SHF.L.U32 R0, R0, 0x1f, RZ ;  /* 0x0000001f00007819 */ /* 0x000fc800000006ff */
[----:B------:R0:W1:Y:S01]  /*1cf0*/  SYNCS.PHASECHK.TRANS64.TRYWAIT P0, [UR7], R0 ;  /* 0x00000000ff0075a7 */ /* 0x0000620008000147 */
[----:B------:R-:W-:Y:S05]  /*1d00*/  @!P1 BRA `(.L_x_16) ;  /* 0x0000000000049947 */ /* 0x000fea0003800000 */
[----:B------:R-:W-:Y:S01]  /*1d10*/  BPT.TRAP 0x1 ;  /* 0x000000040000795c */ /* 0x000fe20000300000 */
.L_x_16:
[----:B------:R2:W-:Y:S01]  /*1d20*/  STL [R1+0x74], RZ ;  /* 0x000074ff01007387 */ /* 0x0005e20000100800 */
[----:B------:R-:W-:Y:S01]  /*1d30*/  UMOV UR6, 0x1 ;  /* 0x0000000100067882 */ /* 0x000fe20000000000 */
[----:B-1----:R-:W-:Y:S05]  /*1d40*/  @P0 BRA `(.L_x_17) ;  /* 0x0000000000080947 */ /* 0x002fea0003800000 */
[----:B------:R-:W1:Y:S02]  /*1d50*/  SYNCS.PHASECHK.TRANS64.TRYWAIT P0, [UR7], R0 ;  /* 0x00000000ff0075a7 */ /* 0x000e640008000147 */
[----:B-1----:R-:W-:Y:S05]  /*1d60*/  @!P0 BRA `(.L_x_18) ;  /* 0x000000ec00408947 */ /* 0x002fea0003800000 */
.L_x_17:
[----:B------:R3:W-:Y:S01]  /*1d70*/  STL [R1+0x70], RZ ;  /* 0x000070ff01007387 */ /* 0x0007e20000100800 */
[----:B------:R-:W-:Y:S01]  /*1d80*/  UIADD3 UR7, UR14, 0x24200, URZ ;  /* 0x000242000e077890 */ /* 0x000fe2000fffe03f */
[----:B------:R-:W-:Y:S01]  /*1d90*/  WARPGROUP.ARRIVE ;  /* 0x00000000000079c5 */ /* 0x000fe20000000000 */
[----:B------:R-:W-:Y:S01]  /*1da0*/  ULOP3.LUT UR8, UR15, 0x10000, URZ, 0xfc, !UPT ;  /* 0x000100000f087892 */ /* 0x000fe2000f8efc3f */
[----:B------:R3:W-:Y:S01]  /*1db0*/  STL [R1+0x6c], RZ ;  /* 0x00006cff01007387 */ /* 0x0007e20000100800 */
[----:B------:R-:W-:Y:S01]  /*1dc0*/  USHF.R.U32.HI UR7, URZ, 0x4, UR7 ;  /* 0x000000043f077899 */ /* 0x000fe20008011607 */
[----:B01----:R-:W-:Y:S01]  /*1dd0*/  IMAD.MOV.U32 R0, RZ, RZ, RZ ;  /* 0x000000ffff007224 */ /* 0x003fe200078e00ff */
[----:B------:R-:W-:Y:S01]  /*1de0*/  ULEA UR8, UR5, UR8, 0x9 ;  /* 0x0000000805087291 */ /* 0x000fe2000f8e483f */
[----:B------:R3:W-:Y:S01]  /*1df0*/  STL [R1+0x68], RZ ;  /* 0x000068ff01007387 */ /* 0x0007e20000100800 */
[----:B------:R-:W-:Y:S01]  /*1e00*/  ULOP3.LUT UR7, UR7, 0x3fff, URZ, 0xc0, !UPT ;  /* 0x00003fff07077892 */ /* 0x000fe2000f8ec03f */
[----:B------:R-:W-:Y:S01]  /*1e10*/  CS2R R2, SRZ ;  /* 0x0000000000027805 */ /* 0x000fe2000001ff00 */
[----:B------:R-:W-:Y:S01]  /*1e20*/  UMOV UR9, 0xc0000010 ;  /* 0xc000001000097882 */ /* 0x000fe20000000000 */
[----:B------:R3:W-:Y:S01]  /*1e30*/  STL [R1+0x64], RZ ;  /* 0x000064ff01007387 */ /* 0x0007e20000100800 */
[----:B------:R-:W-:Y:S01]  /*1e40*/  ULOP3.LUT UR7, UR7, 0x10000, URZ, 0xfc, !UPT ;  /* 0x0001000007077892 */ /* 0x000fe2000f8efc3f */
[----:B------:R-:W-:Y:S01]  /*1e50*/  CS2R R4, SRZ ;  /* 0x0000000000047805 */ /* 0x000fe2000001ff00 */
[----:B------:R-:W-:Y:S01]  /*1e60*/  UMOV UR11, 0xc0000010 ;  /* 0xc0000010000b7882 */ /* 0x000fe20000000000 */
[----:B------:R3:W-:Y:S01]  /*1e70*/  STL [R1+0x60], RZ ;  /* 0x000060ff01007387 */ /* 0x0007e20000100800 */
[----:B------:R-:W-:Y:S01]  /*1e80*/  ULEA UR10, UR5, UR7, 0x8 ;  /* 0x00000007050a7291 */ /* 0x000fe2000f8e403f */
[----:B------:R-:W-:-:S02]  /*1e90*/  CS2R R6, SRZ ;  /* 0x0000000000067805 */ /* 0x000fc4000001ff00 */
[----:B------:R-:W-:Y:S01]  /*1ea0*/  CS2R R8, SRZ ;  /* 0x0000000000087805 */ /* 0x000fe2000001ff00 */
[----:B------:R3:W-:Y:S01]  /*1eb0*/  STL [R1+0x5c], RZ ;  /* 0x00005cff01007387 */ /* 0x0007e20000100800 */
[----:B------:R-:W-:Y:S01]  /*1ec0*/  ULDC UR7, c[0x0][0x50c] ;  /* 0x0001430000077ab9 */ /* 0x000fe20000000800 */
[----:B------:R-:W-:Y:S01]  /*1ed0*/  CS2R R10, SRZ ;  /* 0x00000000000a7805 */ /* 0x000fe2000001ff00 */
[----:B------:R-:W-:Y:S01]  /*1ee0*/  UISETP.NE.AND UP0, UPT, UR7, 0x1, UPT ;  /* 0x000000010700788c */ /* 0x000fe2000bf05270 */
[----:B------:R3:W-:Y:S01]  /*1ef0*/  STL [R1+0x58], RZ ;  /* 0x000058ff01007387 */ /* 0x0007e20000100800 */
[----:B------:R-:W-:Y:S01]  /*1f00*/  CS2R R12, SRZ ;  /* 0x00000000000c7805 */ /* 0x000fe2000001ff00 */
[----:B------:R-:W-:Y:S01]  /*1f10*/  QGMMA.64x128x32.F32.E4M3.E4M3 R88, gdesc[UR8], RZ, !UPT ;  /* 0x01e00000085879f3 */ /* 0x000fe2000c7008ff */
[----:B------:R-:W-:Y:S01]  /*1f20*/  USEL UR7, URZ, 0x1, UP0 ;  /* 0x000000013f077887 */ /* 0x000fe20008000000 */
[----:B------:R3:W-:Y:S01]  /*1f30*/  STL [R1+0x54], RZ ;  /* 0x000054ff01007387 */ /* 0x0007e20000100800 */
[----:B------:R-:W-:Y:S01]  /*1f40*/  UIADD3 UR8, UR8, 0x100, URZ ;  /* 0x0000010008087890 */ /* 0x000fe2000fffe03f */
[----:B------:R-:W-:Y:S01]  /*1f50*/  CS2R R14, SRZ ;  /* 0x00000000000e7805 */ /* 0x000fe2000001ff00 */
[----:B------:R-:W-:Y:S01]  /*1f60*/  UMOV UR9, 0xc0000010 ;  /* 0xc000001000097882 */ /* 0x000fe20000000000 */
[----:B------:R3:W-:Y:S01]  /*1f70*/  STL [R1+0x50], RZ ;  /* 0x000050ff01007387 */ /* 0x0007e20000100800 */
[----:B------:R-:W-:-:S02]  /*1f80*/  ISETP.NE.AND P0, PT, RZ, UR7, PT ;  /* 0x00000007ff007c0c */ /* 0x000fc4000bf05270 */
[----:B------:R-:W-:Y:S02]  /*1f90*/  CS2R R16, SRZ ;  /* 0x0000000000107805 */ /* 0x000fe4000001ff00 */
[----:B------:R-:W-:Y:S01]  /*1fa0*/  CS2R R18, SRZ ;  /* 0x0000000000127805 */ /* 0x000fe2000001ff00 */
[----:B------:R3:W-:Y:S01]  /*1fb0*/  STL [R1+0x4c], RZ ;  /* 0x00004cff01007387 */ /* 0x0007e20000100800 */
[----:B------:R-:W-:Y:S01]  /*1fc0*/  CS2R R20, SRZ ;  /* 0x0000000000147805 */ /* 0x000fe2000001ff00 */
[----:B------:R-:W-:Y:S01]  /*1fd0*/  QGMMA.64x128x32.F32.E4M3.E4M3 R24, gdesc[UR8], RZ, !UPT, gsb0 ;  /* 0x01e00000081879f3 */ /* 0x000fe2000c0008ff */
[----:B------:R-:W-:Y:S01]  /*1fe0*/  CS2R R22, SRZ ;  /* 0x0000000000167805 */ /* 0x000fe2000001ff00 */
[----:B------:R3:W-:Y:S01]  /*1ff0*/  STL [R1+0x48], RZ ;  /* 0x000048ff01007387 */ /* 0x0007e20000100800 */
[----:B------:R-:W-:Y:S02]  /*2000*/  CS2R R152, SRZ ;  /* 0x0000000000987805 */ /* 0x000fe4000001ff00 */
        /* <DEDUP_REMOVED lines=47> */
[----:B------:R-:W-:Y:S01]  /*2300*/  CS2R R224, SRZ ;  /* 0x0000000000e07805 */ /* 0x000fe2000001ff00 */
[----:B------:R-:W-:Y:S02]  /*2310*/  IMAD.MOV.U32 R226, RZ, RZ, RZ ;  /* 0x000000ffffe27224 */ /* 0x000fe400078e00ff */
[----:B------:R3:W-:Y:S04]  /*2320*/  STL [R1+0x14], RZ ;  /* 0x000014ff01007387 */ /* 0x0007e80000100800 */
[----:B------:R3:W-:Y:S04]  /*2330*/  STL [R1+0x10], RZ ;  /* 0x000010ff01007387 */ /* 0x0007e80000100800 */
[----:B------:R3:W-:Y:S04]  /*2340*/  STL [R1+0xc], RZ ;  /* 0x00000cff01007387 */ /* 0x0007e80000100800 */
[----:B------:R3:W-:Y:S04]  /*2350*/  STL [R1+0x8], RZ ;  /* 0x000008ff01007387 */ /* 0x0007e80000100800 */
[----:B------:R3:W-:Y:S04]  /*2360*/  STL [R1+0x4], RZ ;  /* 0x000004ff01007387 */ /* 0x0007e80000100800 */
[----:B------:R3:W-:Y:S01]  /*2370*/  STL [R1], RZ ;  /* 0x000000ff01007387 */ /* 0x0007e20000100800 */
[----:B------:R-:W-:Y:S05]  /*2380*/  @!P0 BRA `(.L_x_19) ;  /* 0x0000000800808947 */ /* 0x000fea0003800000 */
[----:B------:R-:W-:Y:S02]  /*2390*/  WARPGROUP.DEPBAR.LE gsb0, 0x0 ;  /* 0x00008000000079c5 */ /* 0x000fe40000010000 */
[----:B------:R-:W-:-:S01]  /*23a0*/  FADD R227, RZ, R58 ;  /* 0x0000003affe37221 */ /* 0x000fc20000000000 */
[----:B------:R-:W-:Y:S01]  /*23b0*/  FADD R226, RZ, R88 ;  /* 0x00000058ffe27221 */ /* 0x000fe20000000000 */
[----:B------:R-:W-:-:S01]  /*23c0*/  FADD R225, RZ, R89 ;  /* 0x00000059ffe17221 */ /* 0x000fc20000000000 */
[----:B------:R-:W-:Y:S01]  /*23d0*/  FADD R224, RZ, R90 ;  /* 0x0000005affe07221 */ /* 0x000fe20000000000 */
[----:B------:R-:W-:-:S01]  /*23e0*/  FADD R223, RZ, R91 ;  /* 0x0000005bffdf7221 */ /* 0x000fc20000000000 */
[----:B------:R0:W-:Y:S01]  /*23f0*/  STL [R1], R227 ;  /* 0x000000e301007387 */ /* 0x0001e20000100800 */
[----:B------:R-:W-:-:S01]  /*2400*/  FADD R222, RZ, R92 ;  /* 0x0000005cffde7221 */ /* 0x000fc20000000000 */
[----:B------:R-:W-:Y:S01]  /*2410*/  FADD R221, RZ, R93 ;  /* 0x0000005dffdd7221 */ /* 0x000fe20000000000 */
[----:B------:R-:W-:-:S01]  /*2420*/  FADD R220, RZ, R94 ;  /* 0x0000005effdc7221 */ /* 0x000fc20000000000 */
[----:B------:R-:W-:Y:S01]  /*2430*/  FADD R219, RZ, R95 ;  /* 0x0000005fffdb7221 */ /* 0x000fe20000000000 */
[----:B------:R-:W-:-:S01]  /*2440*/  FADD R218, RZ, R96 ;  /* 0x00000060ffda7221 */ /* 0x000fc20000000000 */
[----:B------:R-:W-:Y:S01]  /*2450*/  FADD R217, RZ, R97 ;  /* 0x00000061ffd97221 */ /* 0x000fe20000000000 */
[----:B------:R-:W-:-:S01]  /*2460*/  FADD R216, RZ, R98 ;  /* 0x00000062ffd87221 */ /* 0x000fc20000000000 */
[----:B------:R-:W-:Y:S01]  /*2470*/  FADD R215, RZ, R99 ;  /* 0x00000063ffd77221 */ /* 0x000fe20000000000 */
[----:B------:R-:W-:-:S01]  /*2480*/  FADD R214, RZ, R100 ;  /* 0x00000064ffd67221 */ /* 0x000fc20000000000 */
[----:B0-----:R-:W-:Y:S01]  /*2490*/  FADD R227, RZ, R59 ;  /* 0x0000003bffe37221 */ /* 0x001fe20000000000 */
[----:B------:R-:W-:-:S01]  /*24a0*/  FADD R213, RZ, R101 ;  /* 0x00000065ffd57221 */ /* 0x000fc20000000000 */
[----:B------:R-:W-:Y:S01]  /*24b0*/  FADD R212, RZ, R102 ;  /* 0x00000066ffd47221 */ /* 0x000fe20000000000 */
[----:B------:R-:W-:-:S01]  /*24c0*/  FADD R211, RZ, R103 ;  /* 0x00000067ffd37221 */ /* 0x000fc20000000000 */
[----:B------:R-:W-:Y:S01]  /*24d0*/  FADD R210, RZ, R104 ;  /* 0x00000068ffd27221 */ /* 0x000fe20000000000 */
[----:B------:R0:W-:Y:S01]  /*24e0*/  STL [R1+0x4], R227 ;  /* 0x000004e301007387 */ /* 0x0001e20000100800 */
        /* <DEDUP_REMOVED lines=93> */
[----:B------:R-:W-:Y:S01]  /*2ac0*/  UMOV UR6, URZ ;  /* 0x0000003f00067c82 */ /* 0x000fe20008000000 */
[----:B0-----:R-:W-:-:S05]  /*2ad0*/  FADD R227, RZ, R66 ;  /* 0x00000042ffe37221 */ /* 0x001fca0000000000 */
[----:B------:R0:W-:Y:S02]  /*2ae0*/  STL [R1+0x20], R227 ;  /* 0x000020e301007387 */ /* 0x0001e40000100800 */
        /* <DEDUP_REMOVED lines=42> */
.L_x_19:
[----:B------:R-:W-:-:S04]  /*2d90*/  UIADD3 UR18, UR5, 0x1, URZ ;  /* 0x0000000105127890 */ /* 0x000fc8000fffe03f */
[----:B------:R-:W-:-:S04]  /*2da0*/  UISETP.NE.AND UP0, UPT, UR18, 0x12, UPT ;  /* 0x000000121200788c */ /* 0x000fc8000bf05270 */
[----:B------:R-:W-:Y:S02]  /*2db0*/  USEL UR8, URZ, 0x1, UP0 ;  /* 0x000000013f087887 */ /* 0x000fe40008000000 */
[----:B------:R-:W-:Y:S02]  /*2dc0*/  USEL UR18, UR18, URZ, UP0 ;  /* 0x0000003f12127287 */ /* 0x000fe40008000000 */
[----:B------:R-:W-:-:S06]  /*2dd0*/  ULOP3.LUT UR8, UR4, UR8, URZ, 0x3c, !UPT ;  /* 0x0000000804087292 */ /* 0x000fcc000f8e3c3f */
[----:B0-----:R-:W-:Y:S01]  /*2de0*/  IMAD.U32 R227, RZ, RZ, UR8 ;  /* 0x00000008ffe37e24 */ /* 0x001fe2000f8e00ff */
[----:B------:R-:W-:-:S06]  /*2df0*/  UMOV UR8, 0x1 ;  /* 0x0000000100087882 */ /* 0x000fcc0000000000 */
.L_x_14:
[----:B------:R-:W-:-:S04]  /*2e00*/  UISETP.LT.AND UP0, UPT, UR12, 0x1, UPT ;  /* 0x000000010c00788c */ /* 0x000fc8000bf01270 */
[----:B------:R-:W-:-:S04]  /*2e10*/  USEL UR9, UR12, 0x1, UP0 ;  /* 0x000000010c097887 */ /* 0x000fc80008000000 */
[----:B------:R-:W-:-:S04]  /*2e20*/  UIADD3 UR9, UR12, -UR9, URZ ;  /* 0x800000090c097290 */ /* 0x000fc8000fffe03f */
[----:B------:R-:W-:-:S06]  /*2e30*/  UISETP.GE.AND UP0, UPT, UR9, 0x1, UPT ;  /* 0x000000010900788c */ /* 0x000fcc000bf06270 */
[----:B------:R-:W-:-:S13]  /*2e40*/  PLOP3.LUT P0, PT, PT, PT, UP0, 0x80, 0x0 ;  /* 0x000000000000781c */ /* 0x000fda0003f0f008 */
[----:B------:R-:W-:Y:S05]  /*2e50*/  @!P0 BRA `(.L_x_20) ;  /* 0x00000010007c8947 */ /* 0x000fea0003800000 */
[----:B------:R-:W-:Y:S01]  /*2e60*/  IMAD.U32 R228, RZ, RZ, UR9 ;  /* 0x00000009ffe47e24 */ /* 0x000fe2000f8e00ff */
[----:B------:R-:W-:Y:S01]  /*2e70*/  UMOV UR19, UR5 ;  /* 0x0000000500137c82 */ /* 0x000fe20008000000 */
[----:B------:R-:W-:-:S05]  /*2e80*/  ULDC UR24, c[0x0][0x50c] ;  /* 0x0001430000187ab9 */ /* 0x000fca0000000800 */
.L_x_28:
[----:B------:R-:W-:-:S06]  /*2e90*/  UISETP.NE.AND UP0, UPT, UR23, 0x3, UPT ;  /* 0x000000031700788c */ /* 0x000fcc000bf05270 */
[----:B------:R-:W-:-:S13]  /*2ea0*/  PLOP3.LUT P1, PT, PT, PT, UP0, 0x80, 0x0 ;  /* 0x000000000000781c */ /* 0x000fda0003f2f008 */
[----:B01----:R-:W-:Y:S05]  /*2eb0*/  @!P1 BRA `(.L_x_21) ;  /* 0x0000000000049947 */ /* 0x003fea0003800000 */
[----:B------:R-:W-:Y:S01]  /*2ec0*/  BPT.TRAP 0x1 ;  /* 0x000000040000795c */ /* 0x000fe20000300000 */
.L_x_21:
[----:B------:R-:W0:Y:S01]  /*2ed0*/  S2UR UR9, SR_CgaCtaId ;  /* 0x00000000000979c3 */ /* 0x000e220000008800 */
[----:B------:R-:W-:Y:S01]  /*2ee0*/  UMOV UR14, 0x400 ;  /* 0x00000400000e7882 */ /* 0x000fe20000000000 */
[----:B------:R-:W-:Y:S01]  /*2ef0*/  SHF.L.U32 R229, R227, 0x1f, RZ ;  /* 0x0000001fe3e57819 */ /* 0x000fe200000006ff */
[----:B0-----:R-:W-:-:S04]  /*2f00*/  ULEA UR14, UR9, UR14, 0x18 ;  /* 0x0000000e090e7291 */ /* 0x001fc8000f8ec03f */
[----:B------:R-:W-:-:S09]  /*2f10*/  ULEA UR9, UR18, UR14, 0x3 ;  /* 0x0000000e12097291 */ /* 0x000fd2000f8e183f */
[----:B------:R0:W1:Y:S01]  /*2f20*/  SYNCS.PHASECHK.TRANS64.TRYWAIT P0, [UR9], R229 ;  /* 0x000000e5ff0075a7 */ /* 0x0000620008000149 */
[----:B------:R-:W-:Y:S05]  /*2f30*/  @!P1 BRA `(.L_x_22) ;  /* 0x0000000000049947 */ /* 0x000fea0003800000 */
[----:B------:R-:W-:Y:S01]  /*2f40*/  BPT.TRAP 0x1 ;  /* 0x000000040000795c */ /* 0x000fe20000300000 */
.L_x_22:
[----:B-1----:R-:W-:Y:S05]  /*2f50*/  @P0 BRA `(.L_x_23) ;  /* 0x0000000000080947 */ /* 0x002fea0003800000 */
[----:B------:R-:W1:Y:S02]  /*2f60*/  SYNCS.PHASECHK.TRANS64.TRYWAIT P0, [UR9], R229 ;  /* 0x000000e5ff0075a7 */ /* 0x000e640008000149 */
[----:B-1----:R-:W-:Y:S05]  /*2f70*/  @!P0 BRA `(.L_x_24) ;  /* 0x000000d800d48947 */ /* 0x002fea0003800000 */
.L_x_23:
[----:B------:R-:W-:Y:S01]  /*2f80*/  UIADD3 UR9, UR14, 0x24200, URZ ;  /* 0x000242000e097890 */ /* 0x000fe2000fffe03f */
[----:B------:R-:W-:Y:S01]  /*2f90*/  WARPGROUP.ARRIVE ;  /* 0x00000000000079c5 */ /* 0x000fe20000000000 */
[----:B------:R-:W-:Y:S02]  /*2fa0*/  UISETP.NE.AND UP0, UPT, UR7, URZ, UPT ;  /* 0x0000003f0700728c */ /* 0x000fe4000bf05270 */
[----:B------:R-:W-:Y:S02]  /*2fb0*/  USHF.R.U32.HI UR9, URZ, 0x4, UR9 ;  /* 0x000000043f097899 */ /* 0x000fe40008011609 */
[----:B------:R-:W-:Y:S02]  /*2fc0*/  USEL UR8, UR8, URZ, !UP0 ;  /* 0x0000003f08087287 */ /* 0x000fe4000c000000 */
[----:B------:R-:W-:Y:S02]  /*2fd0*/  ULOP3.LUT UR9, UR9, 0x3fff, URZ, 0xc0, !UPT ;  /* 0x00003fff09097892 */ /* 0x000fe4000f8ec03f */
[----:B------:R-:W-:-:S02]  /*2fe0*/  ULOP3.LUT UR7, UR15, 0x10000, URZ, 0xfc, !UPT ;  /* 0x000100000f077892 */ /* 0x000fc4000f8efc3f */
[----:B------:R-:W-:Y:S02]  /*2ff0*/  ULOP3.LUT UR9, UR9, 0x10000, URZ, 0xfc, !UPT ;  /* 0x0001000009097892 */ /* 0x000fe4000f8efc3f */
[----:B------:R-:W-:Y:S02]  /*3000*/  UISETP.NE.U32.AND UP0, UPT, UR8, URZ, UPT ;  /* 0x0000003f0800728c */ /* 0x000fe4000bf05070 */
[----:B------:R-:W-:Y:S02]  /*3010*/  ULEA UR8, UR18, UR7, 0x9 ;  /* 0x0000000712087291 */ /* 0x000fe4000f8e483f */
[----:B------:R-:W-:Y:S01]  /*3020*/  ULEA UR10, UR18, UR9, 0x8 ;  /* 0x00000009120a7291 */ /* 0x000fe2000f8e403f */
[----:B------:R-:W-:Y:S02]  /*3030*/  UMOV UR11, 0xc0000010 ;  /* 0xc0000010000b7882 */ /* 0x000fe40000000000 */
[----:B------:R-:W-:Y:S01]  /*3040*/  UMOV UR9, 0xc0000010 ;  /* 0xc000001000097882 */ /* 0x000fe20000000000 */
[----:B------:R-:W-:-:S05]  /*3050*/  UIADD3 UR6, UR6, 0x1, URZ ;  /* 0x0000000106067890 */ /* 0x000fca000fffe03f */
[----:B------:R-:W-:Y:S01]  /*3060*/  QGMMA.64x128x32.F32.E4M3.E4M3 R88, gdesc[UR8], R88, UP0 ;  /* 0x01e00000085879f3 */ /* 0x000fe2000bf00858 */
[----:B------:R-:W-:Y:S01]  /*3070*/  UIADD3 UR8, UR8, 0x100, URZ ;  /* 0x0000010008087890 */ /* 0x000fe2000fffe03f */
[----:B------:R-:W-:-:S10]  /*3080*/  UMOV UR9, 0xc0000010 ;  /* 0xc000001000097882 */ /* 0x000fd40000000000 */
[----:B------:R-:W-:Y:S01]  /*3090*/  QGMMA.64x128x32.F32.E4M3.E4M3 R24, gdesc[UR8], R24, UP0, gsb0 ;  /* 0x01e00000081879f3 */ /* 0x000fe2000b800818 */
[----:B------:R-:W-:-:S04]  /*30a0*/  UISETP.NE.AND UP0, UPT, UR6, UR24, UPT ;  /* 0x000000180600728c */ /* 0x000fc8000bf05270 */
[----:B------:R-:W-:-:S06]  /*30b0*/  USEL UR7, URZ, 0x1, UP0 ;  /* 0x000000013f077887 */ /* 0x000fcc0008000000 */
[----:B------:R-:W-:Y:S01]  /*30c0*/  ISETP.NE.AND P0, PT, RZ, UR7, PT ;  /* 0x00000007ff007c0c */ /* 0x000fe2000bf05270 */
[----:B------:R-:W-:-:S12]  /*30d0*/  WARPGROUP.DEPBAR.LE gsb0, 0x1 ;  /* 0x00008000000079c5 */ /* 0x000fd80000010100 */
[----:B------:R-:W-:Y:S05]  /*30e0*/  @!P0 BRA `(.L_x_25) ;  /* 0x0000000c00808947 */ /* 0x000fea0003800000 */
[----:B------:R-:W-:Y:S02]  /*30f0*/  WARPGROUP.DEPBAR.LE gsb0, 0x0 ;  /* 0x00008000000079c5 */ /* 0x000fe40000010000 */
[----:B------:R-:W-:-:S01]  /*3100*/  FADD R226, R88, R226 ;  /* 0x000000e258e27221 */ /* 0x000fc20000000000 */
[----:B------:R-:W-:Y:S01]  /*3110*/  FADD R225, R89, R225 ;  /* 0x000000e159e17221 */ /* 0x000fe20000000000 */
[----:B------:R1:W-:Y:S01]  /*3120*/  STL [R1+0x88], R227 ;  /* 0x000088e301007387 */ /* 0x0003e20000100800 */
[----:B------:R-:W-:-:S01]  /*3130*/  FADD R224, R90, R224 ;  /* 0x000000e05ae07221 */ /* 0x000fc20000000000 */
[----:B------:R-:W-:Y:S01]  /*3140*/  FADD R223, R91, R223 ;  /* 0x000000df5bdf7221 */ /* 0x000fe20000000000 */
[----:B------:R-:W-:-:S01]  /*3150*/  FADD R222, R92, R222 ;  /* 0x000000de5cde7221 */ /* 0x000fc20000000000 */
[----:B------:R-:W-:Y:S01]  /*3160*/  FADD R221, R93, R221 ;  /* 0x000000dd5ddd7221 */ /* 0x000fe20000000000 */
[----:B-1----:R-:W4:Y:S04]  /*3170*/  LDL.LU R227, [R1+0x30] ;  /* 0x0000300001e37983 */ /* 0x002f280000300800 */
[----:B------:R1:W-:Y:S01]  /*3180*/  STL [R1+0x8c], R226 ;  /* 0x00008ce201007387 */ /* 0x0003e20000100800 */
[----:B------:R-:W-:-:S01]  /*3190*/  FADD R220, R94, R220 ;  /* 0x000000dc5edc7221 */ /* 0x000fc20000000000 */
[----:B------:R-:W-:-:S02]  /*31a0*/  FADD R219, R95, R219 ;  /* 0x000000db5fdb7221 */ /* 0x000fc40000000000 */
[----:B-1----:R-:W2:Y:S04]  /*31b0*/  LDL.LU R226, [R1+0x2c] ;  /* 0x00002c0001e27983 */ /* 0x002ea80000300800 */
[----:B------:R1:W-:Y:S01]  /*31c0*/  STL [R1+0x90], R225 ;  /* 0x000090e101007387 */ /* 0x0003e20000100800 */
[----:B------:R-:W-:-:S03]  /*31d0*/  FADD R218, R96, R218 ;  /* 0x000000da60da7221 */ /* 0x000fc60000000000 */
[----:B-1----:R-:W3:Y:S04]  /*31e0*/  LDL.LU R225, [R1+0x28] ;  /* 0x0000280001e17983 */ /* 0x002ee80000300800 */
        /* <DEDUP_REMOVED lines=9> */
[----:B------:R1:W-:Y:S04]  /*3280*/  STL [R1+0xa0], R221 ;  /* 0x0000a0dd01007387 */ /* 0x0003e80000100800 */
        /* <DEDUP_REMOVED lines=12> */
[----:B-1----:R-:W3:Y:S01]  /*3350*/  LDL.LU R215, [R1] ;  /* 0x0000000001d77983 */ /* 0x002ee20000300800 */
[----:B------:R-:W-:-:S01]  /*3360*/  FADD R214, R100, R214 ;  /* 0x000000d664d67221 */ /* 0x000fc20000000000 */
[----:B------:R-:W-:Y:S01]  /*3370*/  FADD R213, R101, R213 ;  /* 0x000000d565d57221 */ /* 0x000fe20000000000 */
[----:B------:R-:W-:-:S01]  /*3380*/  FADD R212, R102, R212 ;  /* 0x000000d466d47221 */ /* 0x000fc20000000000 */
[----:B------:R-:W-:Y:S01]  /*3390*/  FADD R211, R103, R211 ;  /* 0x000000d367d37221 */ /* 0x000fe20000000000 */
[----:B------:R-:W-:-:S01]  /*33a0*/  FADD R210, R104, R210 ;  /* 0x000000d268d27221 */ /* 0x000fc20000000000 */
[----:B------:R-:W-:Y:S01]  /*33b0*/  STL [R1+0xbc], R214 ;  /* 0x0000bcd601007387 */ /* 0x000fe20000100800 */
        /* <DEDUP_REMOVED lines=11> */
[----:B------:R1:W-:Y:S01]  /*3470*/  STL [R1+0xc8], R211 ;  /* 0x0000c8d301007387 */ /* 0x0003e20000100800 */
[----:B------:R-:W-:-:S01]  /*3480*/  FADD R200, R114, R200 ;  /* 0x000000c872c87221 */ /* 0x000fc20000000000 */
[----:B------:R-:W-:Y:S01]  /*3490*/  FADD R199, R115, R199 ;  /* 0x000000c773c77221 */ /* 0x000fe20000000000 */
        /* <DEDUP_REMOVED lines=69> */
[----:B-----5:R-:W-:Y:S01]  /*38f0*/  FADD R0, R57, R0 ;  /* 0x0000000039007221 */ /* 0x020fe20000000000 */
[----:B----4-:R-:W-:-:S01]  /*3900*/  FADD R227, R70, R227 ;  /* 0x000000e346e37221 */ /* 0x010fc20000000000 */
[----:B--2---:R-:W-:Y:S01]  /*3910*/  FADD R226, R69, R226 ;  /* 0x000000e245e27221 */ /* 0x004fe20000000000 */
[----:B---3--:R-:W-:-:S01]  /*3920*/  FADD R225, R68, R225 ;  /* 0x000000e144e17221 */ /* 0x008fc20000000000 */
        /* <DEDUP_REMOVED lines=9> */
[----:B------:R-:W-:-:S05]  /*39c0*/  FADD R215, R58, R215 ;  /* 0x000000d73ad77221 */ /* 0x000fca0000000000 */
[----:B------:R2:W-:Y:S04]  /*39d0*/  STL [R1], R215 ;  /* 0x000000d701007387 */ /* 0x0005e80000100800 */
[----:B------:R3:W-:Y:S04]  /*39e0*/  STL [R1+0x4], R216 ;  /* 0x000004d801007387 */ /* 0x0007e80000100800 */
        /* <DEDUP_REMOVED lines=8> */
[----:B-1----:R-:W4:Y:S04]  /*3a70*/  LDL.LU R211, [R1+0x34] ;  /* 0x0000340001d37983 */ /* 0x002f280000300800 */
[----:B------:R1:W-:Y:S04]  /*3a80*/  STL [R1+0x28], R225 ;  /* 0x000028e101007387 */ /* 0x0003e80000100800 */
[----:B------:R-:W4:Y:S04]  /*3a90*/  LDL.LU R212, [R1+0x38] ;  /* 0x0000380001d47983 */ /* 0x000f280000300800 */
[----:B------:R1:W-:Y:S04]  /*3aa0*/  STL [R1+0x2c], R226 ;  /* 0x00002ce201007387 */ /* 0x0003e80000100800 */
[----:B------:R-:W4:Y:S04]  /*3ab0*/  LDL.LU R213, [R1+0x3c] ;  /* 0x00003c0001d57983 */ /* 0x000f280000300800 */
[----:B------:R1:W-:Y:S04]  /*3ac0*/  STL [R1+0x30], R227 ;  /* 0x000030e301007387 */ /* 0x0003e80000100800 */
[----:B------:R-:W4:Y:S04]  /*3ad0*/  LDL.LU R214, [R1+0x40] ;  /* 0x0000400001d67983 */ /* 0x000f280000300800 */
[----:B--2---:R-:W2:Y:S04]  /*3ae0*/  LDL.LU R215, [R1+0x44] ;  /* 0x0000440001d77983 */ /* 0x004ea80000300800 */
[----:B---3--:R-:W3:Y:S04]  /*3af0*/  LDL.LU R216, [R1+0x48] ;  /* 0x0000480001d87983 */ /* 0x008ee80000300800 */
[----:B----4-:R-:W4:Y:S04]  /*3b00*/  LDL.LU R217, [R1+0x4c] ;  /* 0x00004c0001d97983 */ /* 0x010f280000300800 */
[----:B0-----:R-:W4:Y:S04]  /*3b10*/  LDL.LU R218, [R1+0x50] ;  /* 0x0000500001da7983 */ /* 0x001f280000300800 */
[----:B------:R-:W4:Y:S04]  /*3b20*/  LDL.LU R219, [R1+0x54] ;  /* 0x0000540001db7983 */ /* 0x000f280000300800 */
[----:B------:R-:W4:Y:S04]  /*3b30*/  LDL.LU R220, [R1+0x58] ;  /* 0x0000580001dc7983 */ /* 0x000f280000300800 */
[----:B------:R-:W4:Y:S04]  /*3b40*/  LDL.LU R221, [R1+0x5c] ;  /* 0x00005c0001dd7983 */ /* 0x000f280000300800 */
[----:B------:R-:W4:Y:S04]  /*3b50*/  LDL.LU R222, [R1+0x60] ;  /* 0x0000600001de7983 */ /* 0x000f280000300800 */
[----:B------:R-:W4:Y:S04]  /*3b60*/  LDL.LU R223, [R1+0x64] ;  /* 0x0000640001df7983 */ /* 0x000f280000300800 */
[----:B------:R-:W4:Y:S04]  /*3b70*/  LDL.LU R224, [R1+0x68] ;  /* 0x0000680001e07983 */ /* 0x000f280000300800 */
[----:B-1----:R-:W4:Y:S04]  /*3b80*/  LDL.LU R225, [R1+0x6c] ;  /* 0x00006c0001e17983 */ /* 0x002f280000300800 */
[----:B------:R-:W4:Y:S04]  /*3b90*/  LDL.LU R226, [R1+0x70] ;  /* 0x0000700001e27983 */ /* 0x000f280000300800 */
[----:B------:R-:W4:Y:S01]  /*3ba0*/  LDL.LU R227, [R1+0x74] ;  /* 0x0000740001e37983 */ /* 0x000f220000300800 */
[----:B------:R-:W-:-:S05]  /*3bb0*/  FADD R211, R71, R211 ;  /* 0x000000d347d37221 */ /* 0x000fca0000000000 */
[----:B------:R0:W-:Y:S01]  /*3bc0*/  STL [R1+0x34], R211 ;  /* 0x000034d301007387 */ /* 0x0001e20000100800 */
[----:B------:R-:W-:-:S03]  /*3bd0*/  FADD R212, R72, R212 ;  /* 0x000000d448d47221 */ /* 0x000fc60000000000 */
[----:B0-----:R1:W5:Y:S01]  /*3be0*/  LDL.LU R211, [R1+0xc8] ;  /* 0x0000c80001d37983 */ /* 0x0013620000300800 */
[----:B------:R-:W-:-:S03]  /*3bf0*/  FADD R213, R73, R213 ;  /* 0x000000d549d57221 */ /* 0x000fc60000000000 */
[----:B------:R0:W-:Y:S01]  /*3c00*/  STL [R1+0x38], R212 ;  /* 0x000038d401007387 */ /* 0x0001e20000100800 */
[----:B------:R-:W-:-:S01]  /*3c10*/  FADD R214, R74, R214 ;  /* 0x000000d64ad67221 */ /* 0x000fc20000000000 */
[----:B--2---:R-:W-:Y:S02]  /*3c20*/  FADD R215, R75, R215 ;  /* 0x000000d74bd77221 */ /* 0x004fe40000000000 */
[----:B0-----:R1:W5:Y:S01]  /*3c30*/  LDL.LU R212, [R1+0xc4] ;  /* 0x0000c40001d47983 */ /* 0x0013620000300800 */
[----:B---3--:R-:W-:-:S03]  /*3c40*/  FADD R216, R76, R216 ;  /* 0x000000d84cd87221 */ /* 0x008fc60000000000 */
[----:B------:R0:W-:Y:S01]  /*3c50*/  STL [R1+0x3c], R213 ;  /* 0x00003cd501007387 */ /* 0x0001e20000100800 */
[----:B----4-:R-:W-:-:S03]  /*3c60*/  FADD R217, R77, R217 ;  /* 0x000000d94dd97221 */ /* 0x010fc60000000000 */
[----:B0-----:R1:W5:Y:S01]  /*3c70*/  LDL.LU R213, [R1+0xc0] ;  /* 0x0000c00001d57983 */ /* 0x0013620000300800 */
[----:B------:R-:W-:-:S03]  /*3c80*/  FADD R218, R78, R218 ;  /* 0x000000da4eda7221 */ /* 0x000fc60000000000 */
[----:B------:R0:W-:Y:S01]  /*3c90*/  STL [R1+0x40], R214 ;  /* 0x000040d601007387 */ /* 0x0001e20000100800 */
[----:B------:R-:W-:-:S01]  /*3ca0*/  FADD R219, R79, R219 ;  /* 0x000000db4fdb7221 */ /* 0x000fc20000000000 */
[----:B------:R-:W-:Y:S02]  /*3cb0*/  FADD R220, R80, R220 ;  /* 0x000000dc50dc7221 */ /* 0x000fe40000000000 */
[----:B0-----:R1:W5:Y:S04]  /*3cc0*/  LDL.LU R214, [R1+0xbc] ;  /* 0x0000bc0001d67983 */ /* 0x0013680000300800 */
[----:B------:R0:W-:Y:S01]  /*3cd0*/  STL [R1+0x44], R215 ;  /* 0x000044d701007387 */ /* 0x0001e20000100800 */
[----:B------:R-:W-:-:S01]  /*3ce0*/  FADD R221, R81, R221 ;  /* 0x000000dd51dd7221 */ /* 0x000fc20000000000 */
[----:B------:R-:W-:-:S02]  /*3cf0*/  FADD R222, R82, R222 ;  /* 0x000000de52de7221 */ /* 0x000fc40000000000 */
[----:B0-----:R1:W5:Y:S04]  /*3d00*/  LDL.LU R215, [R1+0xb8] ;  /* 0x0000b80001d77983 */ /* 0x0013680000300800 */
[----:B------:R0:W-:Y:S01]  /*3d10*/  STL [R1+0x48], R216 ;  /* 0x000048d801007387 */ /* 0x0001e20000100800 */
[----:B------:R-:W-:-:S03]  /*3d20*/  FADD R223, R83, R223 ;  /* 0x000000df53df7221 */ /* 0x000fc60000000000 */
        /* <DEDUP_REMOVED lines=13> */
[----:B------:R0:W-:Y:S04]  /*3e00*/  STL [R1+0x5c], R221 ;  /* 0x00005cdd01007387 */ /* 0x0001e80000100800 */
        /* <DEDUP_REMOVED lines=12> */
[----:B0-----:R1:W5:Y:S01]  /*3ed0*/  LDL.LU R227, [R1+0x88] ;  /* 0x0000880001e37983 */ /* 0x0013620000300800 */
[----:B------:R-:W-:-:S05]  /*3ee0*/  UMOV UR6, URZ ;  /* 0x0000003f00067c82 */ /* 0x000fca0008000000 */
.L_x_25:
[----:B------:R-:W-:Y:S05]  /*3ef0*/  @!P1 BRA `(.L_x_26) ;  /* 0x0000000000049947 */ /* 0x000fea0003800000 */
[----:B------:R-:W-:Y:S01]  /*3f00*/  BPT.TRAP 0x1 ;  /* 0x000000040000795c */ /* 0x000fe20000300000 */
.L_x_26:
[----:B------:R-:W-:Y:S02]  /*3f10*/  UISETP.GT.U32.AND UP0, UPT, UR13, 0x1, UPT ;  /* 0x000000010d00788c */ /* 0x000fe4000bf04070 */
[----:B------:R-:W-:-:S04]  /*3f20*/  ULEA UR8, UR19, UR14, 0x3 ;  /* 0x0000000e13087291 */ /* 0x000fc8000f8e183f */
[----:B------:R-:W-:Y:S01]  /*3f30*/  UIADD3 UR8, UR8, 0x90, URZ ;  /* 0x0000009008087890 */ /* 0x000fe2000fffe03f */
[----:B------:R-:W-:-:S03]  /*3f40*/  PLOP3.LUT P0, PT, PT, PT, UP0, 0x80, 0x0 ;  /* 0x000000000000781c */ /* 0x000fc60003f0f008 */
[----:B------:R-:W-:-:S09]  /*3f50*/  UPRMT UR8, URZ, 0x654, UR8 ;  /* 0x000006543f087896 */ /* 0x000fd20008000008 */
[----:B------:R-:W-:Y:S01]  /*3f60*/  SYNCS.ARRIVE.TRANS64.RED.A1T0 RZ, [UR8], RZ ;  /* 0x000000ffffff79a7 */ /* 0x000fe20008100408 */
[----:B------:R-:W-:Y:S05]  /*3f70*/  @P0 BRA `(.L_x_27) ;  /* 0x0000000000040947 */ /* 0x000fea0003800000 */
[----:B------:R-:W-:Y:S01]  /*3f80*/  BPT.TRAP 0x1 ;  /* 0x000000040000795c */ /* 0x000fe20000300000 */
.L_x_27:
[----:B------:R-:W-:Y:S01]  /*3f90*/  UIADD3 UR18, UR18, 0x1, URZ ;  /* 0x0000000112127890 */ /* 0x000fe2000fffe03f */
[C---:B------:R-:W-:Y:S01]  /*3fa0*/  ISETP.GT.AND P0, PT, R228.reuse, 0x1, PT ;  /* 0x00000001e400780c */ /* 0x040fe20003f04270 */
[----:B------:R-:W-:Y:S01]  /*3fb0*/  UIADD3 UR19, UR19, 0x1, URZ ;  /* 0x0000000113137890 */ /* 0x000fe2000fffe03f */
[----:B------:R-:W-:Y:S01]  /*3fc0*/  VIADD R228, R228, 0xffffffff ;  /* 0xffffffffe4e47836 */ /* 0x000fe20000000000 */
[----:B------:R-:W-:Y:S02]  /*3fd0*/  UISETP.NE.AND UP0, UPT, UR18, 0x12, UPT ;  /* 0x000000121200788c */ /* 0x000fe4000bf05270 */
[----:B------:R-:W-:Y:S02]  /*3fe0*/  UISETP.NE.AND UP1, UPT, UR19, 0x12, UPT ;  /* 0x000000121300788c */ /* 0x000fe4000bf25270 */
[----:B------:R-:W-:Y:S02]  /*3ff0*/  USEL UR8, URZ, 0x1, UP0 ;  /* 0x000000013f087887 */ /* 0x000fe40008000000 */
[----:B------:R-:W-:-:S02]  /*4000*/  USEL UR18, UR18, URZ, UP0 ;  /* 0x0000003f12127287 */ /* 0x000fc40008000000 */
[----:B------:R-:W-:Y:S02]  /*4010*/  USEL UR19, UR19, URZ, UP1 ;  /* 0x0000003f13137287 */ /* 0x000fe40008800000 */
[----:B-----5:R-:W-:Y:S01]  /*4020*/  LOP3.LUT R227, R227, UR8, RZ, 0x3c, !PT ;  /* 0x00000008e3e37c12 */ /* 0x020fe2000f8e3cff */
[----:B------:R-:W-:Y:S01]  /*4030*/  UMOV UR8, 0x1 ;  /* 0x0000000100087882 */ /* 0x000fe20000000000 */
[----:B------:R-:W-:Y:S08]  /*4040*/  @P0 BRA `(.L_x_28) ;  /* 0xffffffec00900947 */ /* 0x000ff0000383ffff */
.L_x_20:
[----:B------:R-:W-:-:S04]  /*4050*/  UISETP.NE.AND UP0, UPT, UR6, URZ, UPT ;  /* 0x0000003f0600728c */ /* 0x000fc8000bf05270 */
[----:B------:R-:W-:-:S06]  /*4060*/  USEL UR6, URZ, 0x1, !UP0 ;  /* 0x000000013f067887 */ /* 0x000fcc000c000000 */
[----:B------:R-:W-:-:S13]  /*4070*/  ISETP.NE.AND P0, PT, RZ, UR6, PT ;  /* 0x00000006ff007c0c */ /* 0x000fda000bf05270 */
[----:B------:R-:W-:Y:S05]  /*4080*/  @!P0 BRA `(.L_x_29) ;  /* 0x0000000c00dc8947 */ /* 0x000fea0003800000 */
[----:B------:R-:W4:Y:S04]  /*4090*/  LDL.LU R227, [R1+0x74] ;  /* 0x0000740001e37983 */ /* 0x000f280000300800 */
[----:B----4-:R4:W-:Y:S04]  /*40a0*/  STL [R1+0x88], R227 ;  /* 0x000088e301007387 */ /* 0x0109e80000100800 */
[----:B----4-:R-:W4:Y:S04]  /*40b0*/  LDL.LU R227, [R1+0x70] ;  /* 0x0000700001e37983 */ /* 0x010f280000300800 */
        /* <DEDUP_REMOVED lines=55> */
[----:B----4-:R-:W4:Y:S01]  /*4430*/  LDL.LU R227, [R1] ;  /* 0x0000000001e37983 */ /* 0x010f220000300800 */
[----:B------:R-:W-:-:S02]  /*4440*/  WARPGROUP.DEPBAR.LE gsb0, 0x0 ;  /* 0x00008000000079c5 */ /* 0x000fc40000010000 */
[----:B------:R-:W-:Y:S01]  /*4450*/  FADD R226, R88, R226 ;  /* 0x000000e258e27221 */ /* 0x000fe20000000000 */
        /* <DEDUP_REMOVED lines=97> */
[----:B----4-:R-:W-:-:S05]  /*4a70*/  FADD R227, R58, R227 ;  /* 0x000000e33ae37221 */ /* 0x010fca0000000000 */
[----:B------:R4:W-:Y:S04]  /*4a80*/  STL [R1], R227 ;  /* 0x000000e301007387 */ /* 0x0009e80000100800 */
[----:B----4-:R-:W4:Y:S02]  /*4a90*/  LDL.LU R227, [R1+0xf8] ;  /* 0x0000f80001e37983 */ /* 0x010f240000300800 */
[----:B----4-:R-:W-:-:S05]  /*4aa0*/  FADD R227, R59, R227 ;  /* 0x000000e33be37221 */ /* 0x010fca0000000000 */
[----:B------:R4:W-:Y:S04]  /*4ab0*/  STL [R1+0x4], R227 ;  /* 0x000004e301007387 */ /* 0x0009e80000100800 */
        /* <DEDUP_REMOVED lines=83> */
[----:B------:R4:W-:Y:S02]  /*4ff0*/  STL [R1+0x74], R227 ;  /* 0x000074e301007387 */ /* 0x0009e40000100800 */
.L_x_29:
[----:B------:R-:W-:Y:S02]  /*5000*/  WARPGROUP.DEPBAR.LE gsb0, 0x0 ;  /* 0x00008000000079c5 */ /* 0x000fe40000010000 */
[----:B------:R-:W5:Y:S02]  /*5010*/  LDC R24, c[0x0][0x28c] ;  /* 0x0000a300ff187b82 */ /* 0x000f640000000800 */
[----:B-----5:R-:W-:-:S13]  /*5020*/  ISETP.GE.AND P0, PT, R24, 0x1, PT ;  /* 0x000000011800780c */ /* 0x020fda0003f06270 */
[----:B------:R-:W-:Y:S05]  /*5030*/  @!P0 BRA `(.L_x_30) ;  /* 0x0000000000488947 */ /* 0x000fea0003800000 */
[----:B------:R-:W-:-:S06]  /*5040*/  UISETP.NE.AND UP0, UPT, UR23, 0x3, UPT ;  /* 0x000000031700788c */ /* 0x000fcc000bf05270 */
[----:B------:R-:W-:-:S13]  /*5050*/  PLOP3.LUT P0, PT, PT, PT, UP0, 0x80, 0x0 ;  /* 0x000000000000781c */ /* 0x000fda0003f0f008 */
[----:B------:R-:W-:Y:S05]  /*5060*/  @!P0 BRA `(.L_x_31) ;  /* 0x0000000000048947 */ /* 0x000fea0003800000 */
[----:B------:R-:W-:Y:S01]  /*5070*/  BPT.TRAP 0x1 ;  /* 0x000000040000795c */ /* 0x000fe20000300000 */
.L_x_31:
[----:B------:R-:W-:-:S04]  /*5080*/  UISETP.LT.AND UP0, UPT, UR12, 0x1, UPT ;  /* 0x000000010c00788c */ /* 0x000fc8000bf01270 */
[----:B------:R-:W-:Y:S02]  /*5090*/  USEL UR8, UR12, 0x1, UP0 ;  /* 0x000000010c087887 */ /* 0x000fe40008000000 */
[----:B------:R-:W-:Y:S02]  /*50a0*/  UISETP.GT.U32.AND UP0, UPT, UR13, 0x1, UPT ;  /* 0x000000010d00788c */ /* 0x000fe4000bf04070 */
[----:B------:R-:W-:-:S04]  /*50b0*/  UIADD3 UR8, UR5, UR12, -UR8 ;  /* 0x0000000c05087290 */ /* 0x000fc8000fffe808 */
[----:B------:R-:W-:Y:S01]  /*50c0*/  UIMAD.WIDE.U32 UR6, UR8, 0x38e38e39, URZ ;  /* 0x38e38e39080678a5 */ /* 0x000fe2000f8e003f */
[----:B------:R-:W-:-:S03]  /*50d0*/  PLOP3.LUT P0, PT, PT, PT, UP0, 0x80, 0x0 ;  /* 0x000000000000781c */ /* 0x000fc60003f0f008 */
[----:B------:R-:W-:-:S04]  /*50e0*/  USHF.R.U32.HI UR6, URZ, 0x2, UR7 ;  /* 0x000000023f067899 */ /* 0x000fc80008011607 */
[----:B------:R-:W-:-:S04]  /*50f0*/  UIMAD UR8, UR6, -0x12, UR8 ;  /* 0xffffffee060878a4 */ /* 0x000fc8000f8e0208 */
[----:B------:R-:W-:-:S04]  /*5100*/  ULEA UR8, UR8, UR14, 0x3 ;  /* 0x0000000e08087291 */ /* 0x000fc8000f8e183f */
[----:B------:R-:W-:-:S04]  /*5110*/  UIADD3 UR8, UR8, 0x90, URZ ;  /* 0x0000009008087890 */ /* 0x000fc8000fffe03f */
[----:B------:R-:W-:-:S09]  /*5120*/  UPRMT UR8, URZ, 0x654, UR8 ;  /* 0x000006543f087896 */ /* 0x000fd20008000008 */
[----:B------:R-:W-:Y:S01]  /*5130*/  SYNCS.ARRIVE.TRANS64.RED.A1T0 RZ, [UR8], RZ ;  /* 0x000000ffffff79a7 */ /* 0x000fe20008100408 */
[----:B------:R-:W-:Y:S05]  /*5140*/  @P0 BRA `(.L_x_30) ;  /* 0x0000000000040947 */ /* 0x000fea0003800000 */
[----:B------:R-:W-:Y:S01]  /*5150*/  BPT.TRAP 0x1 ;  /* 0x000000040000795c */ /* 0x000fe20000300000 */
.L_x_30:
[----:B------:R0:W-:Y:S01]  /*5160*/  STL [R1+0x8c], R2 ;  /* 0x00008c0201007387 */ /* 0x0001e20000100800 */
[----:B------:R-:W1:Y:S01]  /*5170*/  LDC R29, c[0x0][0x288] ;  /* 0x0000a200ff1d7b82 */ /* 0x000e620000000800 */
[----:B------:R-:W-:Y:S02]  /*5180*/  UIADD3 UR9, UR12, UR5, URZ ;  /* 0x000000050c097290 */ /* 0x000fe4000fffe03f */
[----:B------:R-:W-:Y:S01]  /*5190*/  USHF.R.S32.HI UR10, URZ, 0x1f, UR22 ;  /* 0x0000001f3f0a7899 */ /* 0x000fe20008011416 */
[----:B------:R-:W-:Y:S01]  /*51a0*/  ULDC.64 UR6, c[0x0][0x5d0] ;  /* 0x0001740000067ab9 */ /* 0x000fe20000000a00 */
[----:B------:R-:W-:Y:S01]  /*51b0*/  ULDC UR11, c[0x0][0x284] ;  /* 0x0000a100000b7ab9 */ /* 0x000fe20000000800 */
[----:B0-----:R-:W2:Y:S04]  /*51c0*/  LDL.LU R2, [R1+0x80] ;  /* 0x0000800001027983 */ /* 0x001ea80000300800 */
[----:B------:R0:W-:Y:S04]  /*51d0*/  STL [R1+0x88], R0 ;  /* 0x0000880001007387 */ /* 0x0001e80000100800 */
[----:B----4-:R-:W4:Y:S01]  /*51e0*/  LDL.LU R227, [R1+0x84] ;  /* 0x0000840001e37983 */ /* 0x010f220000300800 */
[----:B0-----:R-:W0:Y:S02]  /*51f0*/  S2R R0, SR_TID.X ;  /* 0x0000000000007919 */ /* 0x001e240000002100 */
[----:B0-----:R-:W-:-:S02]  /*5200*/  SHF.R.U32.HI R24, RZ, 0x2, R0 ;  /* 0x00000002ff187819 */ /* 0x001fc40000011600 */
[----:B------:R-:W-:Y:S02]  /*5210*/  LOP3.LUT R26, R0, 0x60, RZ, 0xc0, !PT ;  /* 0x00000060001a7812 */ /* 0x000fe400078ec0ff */
[----:B------:R-:W-:Y:S02]  /*5220*/  SHF.R.U32.HI R27, RZ, 0x7, R0 ;  /* 0x00000007ff1b7819 */ /* 0x000fe40000011600 */
[----:B------:R-:W-:Y:S02]  /*5230*/  LOP3.LUT R25, R24, 0x7, RZ, 0xc0, !PT ;  /* 0x0000000718197812 */ /* 0x000fe400078ec0ff */
[----:B------:R-:W-:Y:S02]  /*5240*/  SHF.R.U32.HI R28, RZ, 0x1, R26 ;  /* 0x00000001ff1c7819 */ /* 0x000fe4000001161a */
[----:B------:R-:W-:Y:S02]  /*5250*/  LOP3.LUT R24, R27, 0x1, RZ, 0xc0, !PT ;  /* 0x000000011b187812 */ /* 0x000fe400078ec0ff */
[----:B------:R-:W-:Y:S01]  /*5260*/  IADD3 R27, RZ, -R28, -R25 ;  /* 0x8000001cff1b7210 */ /* 0x000fe20007ffe819 */
[----:B------:R-:W-:-:S02]  /*5270*/  IMAD.SHL.U32 R32, R0, 0x2, RZ ;  /* 0x0000000200207824 */ /* 0x000fc400078e00ff */
[C---:B------:R-:W-:Y:S02]  /*5280*/  IMAD.SHL.U32 R26, R24.reuse, 0x40, RZ ;  /* 0x00000040181a7824 */ /* 0x040fe400078e00ff */
[----:B------:R-:W-:Y:S01]  /*5290*/  IMAD R42, R24, -0x40, R27 ;  /* 0xffffffc0182a7824 */ /* 0x000fe200078e021b */
[----:B------:R-:W-:Y:S01]  /*52a0*/  LOP3.LUT R24, R0, 0x3, RZ, 0xc0, !PT ;  /* 0x0000000300187812 */ /* 0x000fe200078ec0ff */
[----:B--2---:R-:W-:Y:S02]  /*52b0*/  IMAD.SHL.U32 R41, R2, 0x80, RZ ;  /* 0x0000008002297824 */ /* 0x004fe400078e00ff */
[----:B------:R0:W5:Y:S04]  /*52c0*/  LDL.LU R2, [R1+0x8c] ;  /* 0x00008c0001027983 */ /* 0x0001680000300800 */
[----:B------:R0:W5:Y:S01]  /*52d0*/  LDL.LU R0, [R1+0x88] ;  /* 0x0000880001007983 */ /* 0x0001620000300800 */
[----:B------:R-:W-:Y:S01]  /*52e0*/  LOP3.LUT R43, R26, 0x40, R25, 0xe2, !PT ;  /* 0x000000401a2b7812 */ /* 0x000fe200078ee219 */
[----:B----4-:R-:W-:Y:S01]  /*52f0*/  IMAD.SHL.U32 R25, R227, 0x100, RZ ;  /* 0x00000100e3197824 */ /* 0x010fe200078e00ff */
[----:B------:R-:W-:Y:S01]  /*5300*/  UISETP.GT.U32.AND UP0, UPT, UR9, 0x11, UPT ;  /* 0x000000110900788c */ /* 0x000fe2000bf04070 */
[C---:B-1----:R-:W-:Y:S01]  /*5310*/  ISETP.GE.AND P0, PT, R41.reuse, R29, PT ;  /* 0x0000001d2900720c */ /* 0x042fe20003f06270 */
[----:B------:R-:W-:Y:S01]  /*5320*/  UIMAD UR5, UR10, UR6, URZ ;  /* 0x000000060a0572a4 */ /* 0x000fe2000f8e023f */
[----:B------:R-:W-:Y:S01]  /*5330*/  LOP3.LUT R32, R41, 0x6, R32, 0xf8, !PT ;  /* 0x0000000629207812 */ /* 0x000fe200078ef820 */
[----:B------:R-:W-:Y:S01]  /*5340*/  UISETP.LT.U32.AND UP0, UPT, UR12, 0x12, UP0 ;  /* 0x000000120c00788c */ /* 0x000fe20008701070 */
[----:B------:R-:W-:Y:S01]  /*5350*/  ISETP.GE.OR P0, PT, R25, UR11, P0 ;  /* 0x0000000b19007c0c */ /* 0x000fe20008706670 */
[----:B------:R-:W-:Y:S01]  /*5360*/  UISETP.GE.U32.AND UP1, UPT, UR12, 0x12, UPT ;  /* 0x000000120c00788c */ /* 0x000fe2000bf26070 */
[----:B------:R-:W-:Y:S01]  /*5370*/  IMAD.U32 R27, RZ, RZ, UR6 ;  /* 0x00000006ff1b7e24 */ /* 0x000fe2000f8e00ff */
[----:B------:R-:W-:Y:S01]  /*5380*/  UIMAD UR8, UR22, UR7, UR5 ;  /* 0x00000007160872a4 */ /* 0x000fe2000f8e0205 */
[----:B------:R-:W-:Y:S01]  /*5390*/  SHF.R.S32.HI R33, RZ, 0x1f, R32 ;  /* 0x0000001fff217819 */ /* 0x000fe20000011420 */
[----:B------:R-:W-:-:S02]  /*53a0*/  UIMAD.WIDE.U32 UR6, UR9, 0x38e38e39, URZ ;  /* 0x38e38e39090678a5 */ /* 0x000fc4000f8e003f */
[----:B------:R-:W-:Y:S02]  /*53b0*/  USEL UR5, URZ, 0x1, !UP0 ;  /* 0x000000013f057887 */ /* 0x000fe4000c000000 */
[----:B------:R-:W-:Y:S01]  /*53c0*/  USHF.R.U32.HI UR6, URZ, 0x2, UR7 ;  /* 0x000000023f067899 */ /* 0x000fe20008011607 */
[----:B------:R-:W-:Y:S01]  /*53d0*/  IMAD.WIDE.U32 R26, R27, UR22, R32 ;  /* 0x000000161b1a7c25 */ /* 0x000fe2000f8e0020 */
[----:B------:R-:W-:Y:S01]  /*53e0*/  ULOP3.LUT UR4, UR4, UR5, URZ, 0x3c, !UPT ;  /* 0x0000000504047292 */ /* 0x000fe2000f8e3c3f */
[----:B------:R-:W-:Y:S02]  /*53f0*/  IADD3 R42, -R25, UR11, R42 ;  /* 0x0000000b192a7c10 */ /* 0x000fe4000fffe12a */
[----:B------:R-:W-:Y:S01]  /*5400*/  IMAD.WIDE R38, R227, 0x100, RZ ;  /* 0x00000100e3267825 */ /* 0x000fe200078e02ff */
[----:B------:R-:W-:Y:S02]  /*5410*/  UIMAD UR5, UR6, -0x12, UR9 ;  /* 0xffffffee060578a4 */ /* 0x000fe4000f8e0209 */
[----:B------:R-:W-:Y:S01]  /*5420*/  @UP1 ULOP3.LUT UR4, UR4, 0x1, UR6, 0x78, !UPT ;  /* 0x0000000104041892 */ /* 0x000fe2000f8e7806 */
[----:B------:R-:W-:-:S02]  /*5430*/  IMAD R24, R24, -0x2, R29 ;  /* 0xfffffffe18187824 */ /* 0x000fc400078e021d */
[----:B------:R-:W-:Y:S01]  /*5440*/  VIADD R27, R27, UR8 ;  /* 0x000000081b1b7c36 */ /* 0x000fe20008000000 */
[----:B------:R-:W-:Y:S01]  /*5450*/  LOP3.LUT R43, R38, R43, R28, 0xfe, !PT ;  /* 0x0000002b262b7212 */ /* 0x000fe200078efe1c */
[----:B------:R-:W-:Y:S02]  /*5460*/  IMAD.IADD R41, R24, 0x1, -R41 ;  /* 0x0000000118297824 */ /* 0x000fe400078e0a29 */
[----:B------:R-:W-:Y:S01]  /*5470*/  IMAD.MOV.U32 R40, RZ, RZ, -0x1 ;  /* 0xffffffffff287424 */ /* 0x000fe200078e00ff */
[----:B0-----:R-:W-:Y:S06]  /*5480*/  @P0 BRA `(.L_x_32) ;  /* 0x0000008c00fc0947 */ /* 0x001fec0003800000 */
[----:B------:R-:W0:Y:S01]  /*5490*/  LDC.64 R28, c[0x0][0x5c8] ;  /* 0x00017200ff1c7b82 */ /* 0x000e220000000a00 */
[----:B------:R-:W-:Y:S01]  /*54a0*/  ULDC.64 UR6, c[0x0][0x5c0] ;  /* 0x0001700000067ab9 */ /* 0x000fe20000000a00 */
[----:B------:R-:W-:Y:S01]  /*54b0*/  BSSY B0, `(.L_x_32) ;  /* 0x00008fc000007945 */ /* 0x000fe20003800000 */
[-C--:B0-----:R-:W-:Y:S01]  /*54c0*/  IMAD R24, R39, R28.reuse, RZ ;  /* 0x0000001c27187224 */ /* 0x081fe200078e02ff */
[----:B------:R-:W-:Y:S01]  /*54d0*/  SHF.L.U64.HI R34, R28, 0x3, R29 ;  /* 0x000000031c227819 */ /* 0x000fe2000001021d */
[----:B------:R-:W-:-:S04]  /*54e0*/  IMAD.WIDE.U32 R26, R43, R28, R26 ;  /* 0x0000001c2b1a7225 */ /* 0x000fc800078e001a */
[----:B------:R-:W-:Y:S01]  /*54f0*/  IMAD R25, R43, R29, R24 ;  /* 0x0000001d2b197224 */ /* 0x000fe200078e0218 */
[----:B------:R-:W-:Y:S01]  /*5500*/  IADD3 R24, P3, R26, UR6, RZ ;  /* 0x000000061a187c10 */ /* 0x000fe2000ff7e0ff */
[C---:B------:R-:W-:Y:S01]  /*5510*/  IMAD.SHL.U32 R35, R28.reuse, 0x8, RZ ;  /* 0x000000081c237824 */ /* 0x040fe200078e00ff */
[----:B------:R-:W-:Y:S01]  /*5520*/  LEA R30, P2, R28, R26, 0x7 ;  /* 0x0000001a1c1e7211 */ /* 0x000fe200078438ff */
[----:B------:R-:W-:-:S03]  /*5530*/  IMAD.IADD R27, R27, 0x1, R25 ;  /* 0x000000011b1b7824 */ /* 0x000fc600078e0219 */
[----:B------:R-:W-:Y:S02]  /*5540*/  IADD3 R26, P1, P0, R26, UR6, R35 ;  /* 0x000000061a1a7c10 */ /* 0x000fe4000f83e023 */
[----:B------:R-:W-:Y:S02]  /*5550*/  IADD3.X R25, R27, UR7, RZ, P3, !PT ;  /* 0x000000071b197c10 */ /* 0x000fe40009ffe4ff */
[----:B------:R-:W-:Y:S02]  /*5560*/  FSETP.NEU.AND P3, PT, RZ, UR21, PT ;  /* 0x00000015ff007c0b */ /* 0x000fe4000bf6d000 */
[----:B------:R-:W-:Y:S02]  /*5570*/  LEA.HI.X R31, R28, R27, R29, 0x7, P2 ;  /* 0x0000001b1c1f7211 */ /* 0x000fe400010f3c1d */
[C---:B------:R-:W-:Y:S02]  /*5580*/  IADD3 R28, P2, R30.reuse, UR6, RZ ;  /* 0x000000061e1c7c10 */ /* 0x040fe4000ff5e0ff */
[----:B------:R-:W-:-:S02]  /*5590*/  IADD3 R30, P5, P6, R30, UR6, R35 ;  /* 0x000000061e1e7c10 */ /* 0x000fc4000febe023 */
[----:B------:R-:W-:Y:S02]  /*55a0*/  IADD3.X R29, R31, UR7, RZ, P2, !PT ;  /* 0x000000071f1d7c10 */ /* 0x000fe400097fe4ff */
[--C-:B------:R-:W-:Y:S02]  /*55b0*/  IADD3.X R27, R27, UR7, R34.reuse, P1, P0 ;  /* 0x000000071b1b7c10 */ /* 0x100fe40008fe0422 */
[----:B------:R-:W-:Y:S01]  /*55c0*/  IADD3.X R31, R31, UR7, R34, P5, P6 ;  /* 0x000000071f1f7c10 */ /* 0x000fe2000afec422 */
[----:B------:R-:W-:Y:S06]  /*55d0*/  @!P3 BRA `(.L_x_33) ;  /* 0x0000006c001cb947 */ /* 0x000fec0003800000 */
[----:B------:R-:W-:Y:S01]  /*55e0*/  ULDC.64 UR8, c[0x0][0x5b8] ;  /* 0x00016e0000087ab9 */ /* 0x000fe20000000a00 */
[----:B------:R-:W-:Y:S01]  /*55f0*/  ISETP.GE.AND P0, PT, R42, 0x1, PT ;  /* 0x000000012a00780c */ /* 0x000fe20003f06270 */
[----:B------:R-:W-:Y:S02]  /*5600*/  UIMAD UR6, UR10, UR8, URZ ;  /* 0x000000080a0672a4 */ /* 0x000fe4000f8e023f */
[----:B------:R-:W-:Y:S01]  /*5610*/  IMAD.U32 R35, RZ, RZ, UR8 ;  /* 0x00000008ff237e24 */ /* 0x000fe2000f8e00ff */
[----:B------:R-:W-:Y:S01]  /*5620*/  BSSY B1, `(.L_x_34) ;  /* 0x0000010000017945 */ /* 0x000fe20003800000 */
[----:B------:R-:W-:Y:S01]  /*5630*/  ISETP.LT.OR P3, PT, R41, 0x1, !P0 ;  /* 0x000000012900780c */ /* 0x000fe20004761670 */
[----:B------:R-:W-:Y:S02]  /*5640*/  UIMAD UR6, UR22, UR9, UR6 ;  /* 0x00000009160672a4 */ /* 0x000fe4000f8e0206 */
[----:B------:R-:W-:Y:S01]  /*5650*/  IMAD.WIDE.U32 R32, R35, UR22, R32 ;  /* 0x0000001623207c25 */ /* 0x000fe2000f8e0020 */
[----:B------:R-:W-:-:S03]  /*5660*/  ULDC.64 UR8, c[0x0][0x5a8] ;  /* 0x00016a0000087ab9 */ /* 0x000fc60000000a00 */
[----:B------:R-:W-:Y:S02]  /*5670*/  IMAD.MOV.U32 R36, RZ, RZ, R32 ;  /* 0x000000ffff247224 */ /* 0x000fe400078e0020 */
[----:B------:R-:W-:Y:S01]  /*5680*/  VIADD R37, R33, UR6 ;  /* 0x0000000621257c36 */ /* 0x000fe20008000000 */
[----:B------:R-:W-:Y:S02]  /*5690*/  ULDC.64 UR6, c[0x0][0x5b0] ;  /* 0x00016c0000067ab9 */ /* 0x000fe40000000a00 */
[----:B------:R-:W-:Y:S02]  /*56a0*/  IMAD R34, R39, UR6, RZ ;  /* 0x0000000627227c24 */ /* 0x000fe4000f8e02ff */
[----:B------:R-:W-:-:S04]  /*56b0*/  IMAD.WIDE.U32 R32, R43, UR6, R36 ;  /* 0x000000062b207c25 */ /* 0x000fc8000f8e0024 */
[--C-:B------:R-:W-:Y:S01]  /*56c0*/  IMAD R35, R43, UR7, R34.reuse ;  /* 0x000000072b237c24 */ /* 0x100fe2000f8e0222 */
[----:B------:R-:W-:Y:S02]  /*56d0*/  IADD3 R32, P1, R32, UR8, RZ ;  /* 0x0000000820207c10 */ /* 0x000fe4000ff3e0ff */
[----:B------:R-:W-:Y:S02]  /*56e0*/  PRMT R34, RZ, 0x7610, R34 ;  /* 0x00007610ff227816 */ /* 0x000fe40000000022 */
[----:B------:R-:W-:Y:S01]  /*56f0*/  IADD3.X R33, R33, UR9, R35, P1, !PT ;  /* 0x0000000921217c10 */ /* 0x000fe20008ffe423 */
[----:B------:R-:W-:Y:S08]  /*5700*/  @P3 BRA `(.L_x_35) ;  /* 0x0000000000043947 */ /* 0x000ff00003800000 */
[----:B------:R0:W5:Y:S02]  /*5710*/  LDG.E.U8 R34, desc[UR16][R32.64] ;  /* 0x0000001020227981 */ /* 0x000164000c1e1100 */
.L_x_35:
[----:B------:R-:W-:Y:S05]  /*5720*/  BSYNC B1 ;  /* 0x0000000000017941 */ /* 0x000fea0003800000 */
.L_x_34:
[----:B-----5:R-:W-:Y:S01]  /*5730*/  LOP3.LUT R34, R34, 0xff, RZ, 0xc0, !PT ;  /* 0x000000ff22227812 */ /* 0x020fe200078ec0ff */
[----:B------:R-:W-:Y:S01]  /*5740*/  BSSY B1, `(.L_x_36) ;  /* 0x000000b000017945 */ /* 0x000fe20003800000 */
[----:B------:R-:W-:Y:S02]  /*5750*/  ISETP.LT.OR P2, PT, R41, 0x2, !P0 ;  /* 0x000000022900780c */ /* 0x000fe40004741670 */
[----:B------:R-:W-:-:S05]  /*5760*/  F2FP.F16.E4M3.UNPACK_B R34, R34 ;  /* 0x00000022ff22723e */ /* 0x000fca00020006ff */
[----:B------:R-:W-:-:S05]  /*5770*/  HADD2.F32 R34, -RZ, R34.H0_H0 ;  /* 0x20000022ff227230 */ /* 0x000fca0000004100 */
[----:B------:R-:W-:Y:S01]  /*5780*/  FMUL R35, R34, UR21 ;  /* 0x0000001522237c20 */ /* 0x000fe20008400000 */
[----:B------:R-:W-:-:S03]  /*5790*/  PRMT R34, RZ, 0x7610, R34 ;  /* 0x00007610ff227816 */ /* 0x000fc60000000022 */
[----:B------:R-:W-:-:S05]  /*57a0*/  FFMA R35, R226, UR20, R35 ;  /* 0x00000014e2237c23 */ /* 0x000fca0008000023 */
[----:B------:R-:W-:-:S05]  /*57b0*/  F2FP.SATFINITE.E4M3.F32.PACK_AB_MERGE_C R35, RZ, R35, RZ ;  /* 0x00000023ff23723e */ /* 0x000fca00048070ff */
[----:B------:R1:W-:Y:S01]  /*57c0*/  @!P3 STG.E.U8 desc[UR16][R24.64], R35 ;  /* 0x000000231800b986 */ /* 0x0003e2000c101110 */
[----:B------:R-:W-:Y:S05]  /*57d0*/  @P2 BRA `(.L_x_37) ;  /* 0x0000000000042947 */ /* 0x000fea0003800000 */
[----:B------:R2:W5:Y:S02]  /*57e0*/  LDG.E.U8 R34, desc[UR16][R32.64+0x1] ;  /* 0x0000011020227981 */ /* 0x000564000c1e1100 */
.L_x_37:
[----:B------:R-:W-:Y:S05]  /*57f0*/  BSYNC B1 ;  /* 0x0000000000017941 */ /* 0x000fea0003800000 */
.L_x_36:
[----:B-----5:R-:W-:Y:S01]  /*5800*/  LOP3.LUT R34, R34, 0xff, RZ, 0xc0, !PT ;  /* 0x000000ff22227812 */ /* 0x020fe200078ec0ff */
[----:B------:R-:W-:Y:S01]  /*5810*/  BSSY B1, `(.L_x_38) ;  /* 0x0000013000017945 */ /* 0x000fe20003800000 */
[----:B------:R-:W-:Y:S02]  /*5820*/  IADD3 R45, P1, R43, 0x8, RZ ;  /* 0x000000082b2d7810 */ /* 0x000fe40007f3e0ff */
[----:B------:R-:W-:-:S03]  /*5830*/  F2FP.F16.E4M3.UNPACK_B R34, R34 ;  /* 0x00000022ff22723e */ /* 0x000fc600020006ff */
[----:B-1----:R-:W-:Y:S01]  /*5840*/  IMAD.X R35, RZ, RZ, R39, P1 ;  /* 0x000000ffff237224 */ /* 0x002fe200008e0627 */
[----:B------:R-:W-:Y:S01]  /*5850*/  ISETP.GE.AND P1, PT, R42, 0x9, PT ;  /* 0x000000092a00780c */ /* 0x000fe20003f26270 */
[----:B------:R-:W-:Y:S02]  /*5860*/  HADD2.F32 R34, -RZ, R34.H0_H0 ;  /* 0x20000022ff227230 */ /* 0x000fe40000004100 */
[----:B------:R-:W-:Y:S01]  /*5870*/  IMAD R46, R35, UR6, RZ ;  /* 0x00000006232e7c24 */ /* 0x000fe2000f8e02ff */
[----:B------:R-:W-:Y:S02]  /*5880*/  ISETP.LT.OR P5, PT, R41, 0x1, !P1 ;  /* 0x000000012900780c */ /* 0x000fe40004fa1670 */
[----:B------:R-:W-:Y:S01]  /*5890*/  FMUL R44, R34, UR21 ;  /* 0x00000015222c7c20 */ /* 0x000fe20008400000 */
[----:B------:R-:W-:-:S04]  /*58a0*/  IMAD.WIDE.U32 R34, R45, UR6, R36 ;  /* 0x000000062d227c25 */ /* 0x000fc8000f8e0024 */
[----:B------:R-:W-:Y:S01]  /*58b0*/  FFMA R44, R225, UR20, R44 ;  /* 0x00000014e12c7c23 */ /* 0x000fe2000800002c */
[----:B------:R-:W-:Y:S01]  /*58c0*/  IMAD R45, R45, UR7, R46 ;  /* 0x000000072d2d7c24 */ /* 0x000fe2000f8e022e */
[----:B------:R-:W-:-:S03]  /*58d0*/  IADD3 R34, P3, R34, UR8, RZ ;  /* 0x0000000822227c10 */ /* 0x000fc6000ff7e0ff */
[----:B------:R-:W-:Y:S02]  /*58e0*/  F2FP.SATFINITE.E4M3.F32.PACK_AB_MERGE_C R47, RZ, R44, RZ ;  /* 0x0000002cff2f723e */ /* 0x000fe400048070ff */
[----:B------:R-:W-:Y:S02]  /*58f0*/  IADD3.X R35, R35, UR9, R45, P3, !PT ;  /* 0x0000000923237c10 */ /* 0x000fe40009ffe42d */
[----:B------:R-:W-:Y:S01]  /*5900*/  PRMT R44, RZ, 0x7610, R44 ;  /* 0x00007610ff2c7816 */ /* 0x000fe2000000002c */
[----:B------:R1:W-:Y:S01]  /*5910*/  @!P2 STG.E.U8 desc[UR16][R24.64+0x1], R47 ;  /* 0x0000012f1800a986 */ /* 0x0003e2000c101110 */
[----:B------:R-:W-:Y:S05]  /*5920*/  @P5 BRA `(.L_x_39) ;  /* 0x0000000000045947 */ /* 0x000fea0003800000 */
[----:B------:R4:W5:Y:S02]  /*5930*/  LDG.E.U8 R44, desc[UR16][R34.64] ;  /* 0x00000010222c7981 */ /* 0x000964000c1e1100 */
.L_x_39:
[----:B------:R-:W-:Y:S05]  /*5940*/  BSYNC B1 ;  /* 0x0000000000017941 */ /* 0x000fea0003800000 */
.L_x_38:
        /* <DEDUP_REMOVED lines=12> */
.L_x_41:
[----:B------:R-:W-:Y:S05]  /*5a10*/  BSYNC B1 ;  /* 0x0000000000017941 */ /* 0x000fea0003800000 */
.L_x_40:
[----:B-----5:R-:W-:Y:S01]  /*5a20*/  LOP3.LUT R44, R44, 0xff, RZ, 0xc0, !PT ;  /* 0x000000ff2c2c7812 */ /* 0x020fe200078ec0ff */
[----:B------:R-:W-:Y:S01]  /*5a30*/  BSSY B1, `(.L_x_42) ;  /* 0x000000b000017945 */ /* 0x000fe20003800000 */
[----:B------:R-:W-:Y:S02]  /*5a40*/  ISETP.LT.OR P3, PT, R41, 0x9, !P0 ;  /* 0x000000092900780c */ /* 0x000fe40004761670 */
[----:B------:R-:W-:-:S05]  /*5a50*/  F2FP.F16.E4M3.UNPACK_B R44, R44 ;  /* 0x0000002cff2c723e */ /* 0x000fca00020006ff */
[----:B------:R-:W-:-:S05]  /*5a60*/  HADD2.F32 R44, -RZ, R44.H0_H0 ;  /* 0x2000002cff2c7230 */ /* 0x000fca0000004100 */
[----:B------:R-:W-:-:S04]  /*5a70*/  FMUL R44, R44, UR21 ;  /* 0x000000152c2c7c20 */ /* 0x000fc80008400000 */
[----:B------:R-:W-:-:S05]  /*5a80*/  FFMA R44, R223, UR20, R44 ;  /* 0x00000014df2c7c23 */ /* 0x000fca000800002c */
[----:B0-----:R-:W-:Y:S02]  /*5a90*/  F2FP.SATFINITE.E4M3.F32.PACK_AB_MERGE_C R45, RZ, R44, RZ ;  /* 0x0000002cff2d723e */ /* 0x001fe400048070ff */
[----:B------:R-:W-:-:S03]  /*5aa0*/  PRMT R44, RZ, 0x7610, R44 ;  /* 0x00007610ff2c7816 */ /* 0x000fc6000000002c */
[----:B------:R0:W-:Y:S01]  /*5ab0*/  @!P2 STG.E.U8 desc[UR16][R26.64+0x1], R45 ;  /* 0x0000012d1a00a986 */ /* 0x0001e2000c101110 */
[----:B------:R-:W-:Y:S05]  /*5ac0*/  @P3 BRA `(.L_x_43) ;  /* 0x0000000000043947 */ /* 0x000fea0003800000 */
[----:B------:R0:W5:Y:S02]  /*5ad0*/  LDG.E.U8 R44, desc[UR16][R32.64+0x8] ;  /* 0x00000810202c7981 */ /* 0x000164000c1e1100 */
.L_x_43:
[----:B------:R-:W-:Y:S05]  /*5ae0*/  BSYNC B1 ;  /* 0x0000000000017941 */ /* 0x000fea0003800000 */
.L_x_42:
[----:B-----5:R-:W-:Y:S01]  /*5af0*/  LOP3.LUT R44, R44, 0xff, RZ, 0xc0, !PT ;  /* 0x000000ff2c2c7812 */ /* 0x020fe200078ec0ff */
[----:B------:R-:W-:Y:S01]  /*5b00*/  BSSY B1, `(.L_x_44) ;  /* 0x000000b000017945 */ /* 0x000fe20003800000 */
[----:B------:R-:W-:Y:S02]  /*5b10*/  ISETP.LT.OR P2, PT, R41, 0xa, !P0 ;  /* 0x0000000a2900780c */ /* 0x000fe40004741670 */
[----:B------:R-:W-:-:S05]  /*5b20*/  F2FP.F16.E4M3.UNPACK_B R44, R44 ;  /* 0x0000002cff2c723e */ /* 0x000fca00020006ff */
[----:B------:R-:W-:-:S05]  /*5b30*/  HADD2.F32 R44, -RZ, R44.H0_H0 ;  /* 0x2000002cff2c7230 */ /* 0x000fca0000004100 */
[----:B0-----:R-:W-:Y:S01]  /*5b40*/  FMUL R45, R44, UR21 ;  /* 0x000000152c2d7c20 */ /* 0x001fe20008400000 */
[----:B------:R-:W-:-:S03]  /*5b50*/  PRMT R44, RZ, 0x7610, R44 ;  /* 0x00007610ff2c7816 */ /* 0x000fc6000000002c */
[----:B------:R-:W-:-:S05]  /*5b60*/  FFMA R45, R222, UR20, R45 ;  /* 0x00000014de2d7c23 */ /* 0x000fca000800002d */
[----:B------:R-:W-:-:S05]  /*5b70*/  F2FP.SATFINITE.E4M3.F32.PACK_AB_MERGE_C R45, RZ, R45, RZ ;  /* 0x0000002dff2d723e */ /* 0x000fca00048070ff */
[----:B------:R0:W-:Y:S01]  /*5b80*/  @!P3 STG.E.U8 desc[UR16][R24.64+0x8], R45 ;  /* 0x0000082d1800b986 */ /* 0x0001e2000c101110 */
[----:B------:R-:W-:Y:S05]  /*5b90*/  @P2 BRA `(.L_x_45) ;  /* 0x0000000000042947 */ /* 0x000fea0003800000 */
[----:B------:R0:W5:Y:S02]  /*5ba0*/  LDG.E.U8 R44, desc[UR16][R32.64+0x9] ;  /* 0x00000910202c7981 */ /* 0x000164000c1e1100 */
.L_x_45:
[----:B------:R-:W-:Y:S05]  /*5bb0*/  BSYNC B1 ;  /* 0x0000000000017941 */ /* 0x000fea0003800000 */
.L_x_44:
        /* <DEDUP_REMOVED lines=12> */
.L_x_47:
[----:B------:R-:W-:Y:S05]  /*5c80*/  BSYNC B1 ;  /* 0x0000000000017941 */ /* 0x000fea0003800000 */
.L_x_46:
        /* <DEDUP_REMOVED lines=12> */
.L_x_49:
[----:B------:R-:W-:Y:S05]  /*5d50*/  BSYNC B1 ;  /* 0x0000000000017941 */ /* 0x000fea0003800000 */
.L_x_48:
        /* <DEDUP_REMOVED lines=12> */
.L_x_51:
[----:B------:R-:W-:Y:S05]  /*5e20*/  BSYNC B1 ;  /* 0x0000000000017941 */ /* 0x000fea0003800000 */
.L_x_50:
        /* <DEDUP_REMOVED lines=12> */
.L_x_53:
[----:B------:R-:W-:Y:S05]  /*5ef0*/  BSYNC B1 ;  /* 0x0000000000017941 */ /* 0x000fea0003800000 */
.L_x_52:
        /* <DEDUP_REMOVED lines=12> */
.L_x_55:
[----:B------:R-:W-:Y:S05]  /*5fc0*/  BSYNC B1 ;  /* 0x0000000000017941 */ /* 0x000fea0003800000 */
.L_x_54:
        /* <DEDUP_REMOVED lines=12> */
.L_x_57:
[----:B------:R-:W-:Y:S05]  /*6090*/  BSYNC B1 ;  /* 0x0000000000017941 */ /* 0x000fea0003800000 */
.L_x_56:
        /* <DEDUP_REMOVED lines=12> */
.L_x_59:
[----:B------:R-:W-:Y:S05]  /*6160*/  BSYNC B1 ;  /* 0x0000000000017941 */ /* 0x000fea0003800000 */
.L_x_58:
        /* <DEDUP_REMOVED lines=12> */
.L_x_61:
[----:B------:R-:W-:Y:S05]  /*6230*/  BSYNC B1 ;  /* 0x0000000000017941 */ /* 0x000fea0003800000 */
.L_x_60:
        /* <DEDUP_REMOVED lines=12> */
.L_x_63:
[----:B------:R-:W-:Y:S05]  /*6300*/  BSYNC B1 ;  /* 0x0000000000017941 */ /* 0x000fea0003800000 */
.L_x_62:
        /* <DEDUP_REMOVED lines=12> */
.L_x_65:
[----:B------:R-:W-:Y:S05]  /*63d0*/  BSYNC B1 ;  /* 0x0000000000017941 */ /* 0x000fea0003800000 */
.L_x_64:
        /* <DEDUP_REMOVED lines=12> */
.L_x_67:
[----:B------:R-:W-:Y:S05]  /*64a0*/  BSYNC B1 ;  /* 0x0000000000017941 */ /* 0x000fea0003800000 */
.L_x_66:
        /* <DEDUP_REMOVED lines=12> */
.L_x_69:
[----:B------:R-:W-:Y:S05]  /*6570*/  BSYNC B1 ;  /* 0x0000000000017941 */ /* 0x000fea0003800000 */
.L_x_68:
        /* <DEDUP_REMOVED lines=12> */
.L_x_71:
[----:B------:R-:W-:Y:S05]  /*6640*/  BSYNC B1 ;  /* 0x0000000000017941 */ /* 0x000fea0003800000 */
.L_x_70:
        /* <DEDUP_REMOVED lines=12> */
.L_x_73:
[----:B------:R-:W-:Y:S05]  /*6710*/  BSYNC B1 ;  /* 0x0000000000017941 */ /* 0x000fea0003800000 */
.L_x_72:
        /* <DEDUP_REMOVED lines=12> */
.L_x_75:
[----:B------:R-:W-:Y:S05]  /*67e0*/  BSYNC B1 ;  /* 0x0000000000017941 */ /* 0x000fea0003800000 */
.L_x_74:
        /* <DEDUP_REMOVED lines=12> */
.L_x_77:
[----:B------:R-:W-:Y:S05]  /*68b0*/  BSYNC B1 ;  /* 0x0000000000017941 */ /* 0x000fea0003800000 */
.L_x_76:
        /* <DEDUP_REMOVED lines=12> */
.L_x_79:
[----:B------:R-:W-:Y:S05]  /*6980*/  BSYNC B1 ;  /* 0x0000000000017941 */ /* 0x000fea0003800000 */
.L_x_78:
        /* <DEDUP_REMOVED lines=12> */
.L_x_81:
[----:B------:R-:W-:Y:S05]  /*6a50*/  BSYNC B1 ;  /* 0x0000000000017941 */ /* 0x000fea0003800000 */
.L_x_80:
        /* <DEDUP_REMOVED lines=12> */
.L_x_83:
[----:B------:R-:W-:Y:S05]  /*6b20*/  BSYNC B1 ;  /* 0x0000000000017941 */ /* 0x000fea0003800000 */
.L_x_82:
        /* <DEDUP_REMOVED lines=12> */
.L_x_85:
[----:B------:R-:W-:Y:S05]  /*6bf0*/  BSYNC B1 ;  /* 0x0000000000017941 */ /* 0x000fea0003800000 */
.L_x_84:
        /* <DEDUP_REMOVED lines=12> */
.L_x_87:
[----:B------:R-:W-:Y:S05]  /*6cc0*/  BSYNC B1 ;  /* 0x0000000000017941 */ /* 0x000fea0003800000 */
.L_x_86:
        /* <DEDUP_REMOVED lines=12> */
.L_x_89:
[----:B------:R-:W-:Y:S05]  /*6d90*/  BSYNC B1 ;  /* 0x0000000000017941 */ /* 0x000fea0003800000 */
.L_x_88:
        /* <DEDUP_REMOVED lines=12> */
.L_x_91:
[----:B------:R-:W-:Y:S05]  /*6e60*/  BSYNC B1 ;  /* 0x0000000000017941 */ /* 0x000fea0003800000 */
.L_x_90:
        /* <DEDUP_REMOVED lines=12> */
.L_x_93:
[----:B------:R-:W-:Y:S05]  /*6f30*/  BSYNC B1 ;  /* 0x0000000000017941 */ /* 0x000fea0003800000 */
.L_x_92:
        /* <DEDUP_REMOVED lines=12> */
.L_x_95:
[----:B------:R-:W-:Y:S05]  /*7000*/  BSYNC B1 ;  /* 0x0000000000017941 */ /* 0x000fea0003800000 */
.L_x_94:
        /* <DEDUP_REMOVED lines=12> */
.L_x_97:
[----:B------:R-:W-:Y:S05]  /*70d0*/  BSYNC B1 ;  /* 0x0000000000017941 */ /* 0x000fea0003800000 */
.L_x_96:
        /* <DEDUP_REMOVED lines=12> */
.L_x_99:
[----:B------:R-:W-:Y:S05]  /*71a0*/  BSYNC B1 ;  /* 0x0000000000017941 */ /* 0x000fea0003800000 */
.L_x_98:
        /* <DEDUP_REMOVED lines=12> */
.L_x_101:
[----:B------:R-:W-:Y:S05]  /*7270*/  BSYNC B1 ;  /* 0x0000000000017941 */ /* 0x000fea0003800000 */
.L_x_100:
        /* <DEDUP_REMOVED lines=12> */
.L_x_103:
[----:B------:R-:W-:Y:S05]  /*7340*/  BSYNC B1 ;  /* 0x0000000000017941 */ /* 0x000fea0003800000 */
.L_x_102:
        /* <DEDUP_REMOVED lines=12> */
.L_x_105:
[----:B------:R-:W-:Y:S05]  /*7410*/  BSYNC B1 ;  /* 0x0000000000017941 */ /* 0x000fea0003800000 */
.L_x_104:
        /* <DEDUP_REMOVED lines=12> */
.L_x_107:
[----:B------:R-:W-:Y:S05]  /*74e0*/  BSYNC B1 ;  /* 0x0000000000017941 */ /* 0x000fea0003800000 */
.L_x_106:
        /* <DEDUP_REMOVED lines=12> */
.L_x_109:
[----:B------:R-:W-:Y:S05]  /*75b0*/  BSYNC B1 ;  /* 0x0000000000017941 */ /* 0x000fea0003800000 */
.L_x_108:
        /* <DEDUP_REMOVED lines=12> */
.L_x_111:
[----:B------:R-:W-:Y:S05]  /*7680*/  BSYNC B1 ;  /* 0x0000000000017941 */ /* 0x000fea0003800000 */
.L_x_110:
        /* <DEDUP_REMOVED lines=12> */
.L_x_113:
[----:B------:R-:W-:Y:S05]  /*7750*/  BSYNC B1 ;  /* 0x0000000000017941 */ /* 0x000fea0003800000 */
.L_x_112:
        /* <DEDUP_REMOVED lines=12> */
.L_x_115:
[----:B------:R-:W-:Y:S05]  /*7820*/  BSYNC B1 ;  /* 0x0000000000017941 */ /* 0x000fea0003800000 */
.L_x_114:
        /* <DEDUP_REMOVED lines=12> */
.L_x_117:
[----:B------:R-:W-:Y:S05]  /*78f0*/  BSYNC B1 ;  /* 0x0000000000017941 */ /* 0x000fea0003800000 */
.L_x_116:
        /* <DEDUP_REMOVED lines=12> */
.L_x_119:
[----:B------:R-:W-:Y:S05]  /*79c0*/  BSYNC B1 ;  /* 0x0000000000017941 */ /* 0x000fea0003800000 */
.L_x_118:
        /* <DEDUP_REMOVED lines=12> */
.L_x_121:
[----:B------:R-:W-:Y:S05]  /*7a90*/  BSYNC B1 ;  /* 0x0000000000017941 */ /* 0x000fea0003800000 */
.L_x_120:
        /* <DEDUP_REMOVED lines=12> */
.L_x_123:
[----:B------:R-:W-:Y:S05]  /*7b60*/  BSYNC B1 ;  /* 0x0000000000017941 */ /* 0x000fea0003800000 */
.L_x_122:
        /* <DEDUP_REMOVED lines=12> */
.L_x_125:
[----:B------:R-:W-:Y:S05]  /*7c30*/  BSYNC B1 ;  /* 0x0000000000017941 */ /* 0x000fea0003800000 */
.L_x_124:
        /* <DEDUP_REMOVED lines=12> */
.L_x_127:
[----:B------:R-:W-:Y:S05]  /*7d00*/  BSYNC B1 ;  /* 0x0000000000017941 */ /* 0x000fea0003800000 */
.L_x_126:
        /* <DEDUP_REMOVED lines=12> */
.L_x_129:
[----:B------:R-:W-:Y:S05]  /*7dd0*/  BSYNC B1 ;  /* 0x0000000000017941 */ /* 0x000fea0003800000 */
.L_x_128:
        /* <DEDUP_REMOVED lines=12> */
.L_x_131:
[----:B------:R-:W-:Y:S05]  /*7ea0*/  BSYNC B1 ;  /* 0x0000000000017941 */ /* 0x000fea0003800000 */
.L_x_130:
        /* <DEDUP_REMOVED lines=12> */
.L_x_133:
[----:B------:R-:W-:Y:S05]  /*7f70*/  BSYNC B1 ;  /* 0x0000000000017941 */ /* 0x000fea0003800000 */
.L_x_132:
        /* <DEDUP_REMOVED lines=12> */
.L_x_135:
[----:B------:R-:W-:Y:S05]  /*8040*/  BSYNC B1 ;  /* 0x0000000000017941 */ /* 0x000fea0003800000 */
.L_x_134:
        /* <DEDUP_REMOVED lines=12> */
.L_x_137:
[----:B------:R-:W-:Y:S05]  /*8110*/  BSYNC B1 ;  /* 0x0000000000017941 */ /* 0x000fea0003800000 */
.L_x_136:
        /* <DEDUP_REMOVED lines=12> */
.L_x_139:
[----:B------:R-:W-:Y:S05]  /*81e0*/  BSYNC B1 ;  /* 0x0000000000017941 */ /* 0x000fea0003800000 */
.L_x_138:
        /* <DEDUP_REMOVED lines=12> */
.L_x_141:
[----:B------:R-:W-:Y:S05]  /*82b0*/  BSYNC B1 ;  /* 0x0000000000017941 */ /* 0x000fea0003800000 */
.L_x_140:
        /* <DEDUP_REMOVED lines=12> */
.L_x_143:
[----:B------:R-:W-:Y:S05]  /*8380*/  BSYNC B1 ;  /* 0x0000000000017941 */ /* 0x000fea0003800000 */
.L_x_142:
        /* <DEDUP_REMOVED lines=12> */
.L_x_145:
[----:B------:R-:W-:Y:S05]  /*8450*/  BSYNC B1 ;  /* 0x0000000000017941 */ /* 0x000fea0003800000 */
.L_x_144:
        /* <DEDUP_REMOVED lines=12> */
.L_x_147:
[----:B------:R-:W-:Y:S05]  /*8520*/  BSYNC B1 ;  /* 0x0000000000017941 */ /* 0x000fea0003800000 */
.L_x_146:
        /* <DEDUP_REMOVED lines=12> */
.L_x_149:
[----:B------:R-:W-:Y:S05]  /*85f0*/  BSYNC B1 ;  /* 0x0000000000017941 */ /* 0x000fea0003800000 */
.L_x_148:
        /* <DEDUP_REMOVED lines=12> */
.L_x_151:
[----:B------:R-:W-:Y:S05]  /*86c0*/  BSYNC B1 ;  /* 0x0000000000017941 */ /* 0x000fea0003800000 */
.L_x_150:
        /* <DEDUP_REMOVED lines=12> */
.L_x_153:
[----:B------:R-:W-:Y:S05]  /*8790*/  BSYNC B1 ;  /* 0x0000000000017941 */ /* 0x000fea0003800000 */
.L_x_152:
        /* <DEDUP_REMOVED lines=12> */
.L_x_155:
[----:B------:R-:W-:Y:S05]  /*8860*/  BSYNC B1 ;  /* 0x0000000000017941 */ /* 0x000fea0003800000 */
.L_x_154:
        /* <DEDUP_REMOVED lines=12> */
.L_x_157:
[----:B------:R-:W-:Y:S05]  /*8930*/  BSYNC B1 ;  /* 0x0000000000017941 */ /* 0x000fea0003800000 */
.L_x_156:
[----:B-----5:R-:W-:Y:S01]  /*8940*/  LOP3.LUT R44, R44, 0xff, RZ, 0xc0, !PT ;  /* 0x000000ff2c2c7812 */ /* 0x020fe200078ec0ff */
[----:B------:R-:W-:Y:S01]  /*8950*/  BSSY B1, `(.L_x_158) ;  /* 0x000000b000017945 */ /* 0x000fe20003800000 */
[----:B------:R-:W-:Y:S02]  /*8960*/  ISETP.LT.OR P2, PT, R41, 0x79, !P1 ;  /* 0x000000792900780c */ /* 0x000fe40004f41670 */
[----:B------:R-:W-:Y:S02]  /*8970*/  F2FP.F16.E4M3.UNPACK_B R44, R44 ;  /* 0x0000002cff2c723e */ /* 0x000fe400020006ff */
[----:B0-2---:R-:W-:-:S03]  /*8980*/  PRMT R32, RZ, 0x7610, R32 ;  /* 0x00007610ff207816 */ /* 0x005fc60000000020 */
[----:B------:R-:W-:-:S05]  /*8990*/  HADD2.F32 R44, -RZ, R44.H0_H0 ;  /* 0x2000002cff2c7230 */ /* 0x000fca0000004100 */
[----:B------:R-:W-:-:S04]  /*89a0*/  FMUL R44, R44, UR21 ;  /* 0x000000152c2c7c20 */ /* 0x000fc80008400000 */
[----:B------:R-:W-:-:S05]  /*89b0*/  FFMA R44, R165, UR20, R44 ;  /* 0x00000014a52c7c23 */ /* 0x000fca000800002c */
[----:B------:R-:W-:-:S05]  /*89c0*/  F2FP.SATFINITE.E4M3.F32.PACK_AB_MERGE_C R33, RZ, R44, RZ ;  /* 0x0000002cff21723e */ /* 0x000fca00048070ff */
[----:B------:R0:W-:Y:S01]  /*89d0*/  @!P0 STG.E.U8 desc[UR16][R24.64+0x79], R33 ;  /* 0x0000792118008986 */ /* 0x0001e2000c101110 */
[----:B------:R-:W-:Y:S05]  /*89e0*/  @P2 BRA `(.L_x_159) ;  /* 0x0000000000042947 */ /* 0x000fea0003800000 */
[----:B------:R2:W5:Y:S02]  /*89f0*/  LDG.E.U8 R32, desc[UR16][R34.64+0x78] ;  /* 0x0000781022207981 */ /* 0x000564000c1e1100 */
.L_x_159:
[----:B------:R-:W-:Y:S05]  /*8a00*/  BSYNC B1 ;  /* 0x0000000000017941 */ /* 0x000fea0003800000 */
.L_x_158:
[----:B-----5:R-:W-:Y:S01]  /*8a10*/  LOP3.LUT R32, R32, 0xff, RZ, 0xc0, !PT ;  /* 0x000000ff20207812 */ /* 0x020fe200078ec0ff */
[----:B------:R-:W-:Y:S01]  /*8a20*/  BSSY B1, `(.L_x_160) ;  /* 0x000000b000017945 */ /* 0x000fe20003800000 */
[----:B------:R-:W-:Y:S02]  /*8a30*/  ISETP.LT.OR P1, PT, R41, 0x7a, !P1 ;  /* 0x0000007a2900780c */ /* 0x000fe40004f21670 */
[----:B------:R-:W-:Y:S02]  /*8a40*/  F2FP.F16.E4M3.UNPACK_B R32, R32 ;  /* 0x00000020ff20723e */ /* 0x000fe400020006ff */
[----:B01----:R-:W-:-:S03]  /*8a50*/  PRMT R24, RZ, 0x7610, R24 ;  /* 0x00007610ff187816 */ /* 0x003fc60000000018 */
[----:B------:R-:W-:-:S05]  /*8a60*/  HADD2.F32 R32, -RZ, R32.H0_H0 ;  /* 0x20000020ff207230 */ /* 0x000fca0000004100 */
[----:B------:R-:W-:-:S04]  /*8a70*/  FMUL R25, R32, UR21 ;  /* 0x0000001520197c20 */ /* 0x000fc80008400000 */
[----:B------:R-:W-:-:S05]  /*8a80*/  FFMA R25, R164, UR20, R25 ;  /* 0x00000014a4197c23 */ /* 0x000fca0008000019 */
[----:B------:R-:W-:-:S05]  /*8a90*/  F2FP.SATFINITE.E4M3.F32.PACK_AB_MERGE_C R25, RZ, R25, RZ ;  /* 0x00000019ff19723e */ /* 0x000fca00048070ff */
[----:B------:R0:W-:Y:S01]  /*8aa0*/  @!P2 STG.E.U8 desc[UR16][R26.64+0x78], R25 ;  /* 0x000078191a00a986 */ /* 0x0001e2000c101110 */
[----:B------:R-:W-:Y:S05]  /*8ab0*/  @P1 BRA `(.L_x_161) ;  /* 0x0000000000041947 */ /* 0x000fea0003800000 */
[----:B------:R1:W5:Y:S02]  /*8ac0*/  LDG.E.U8 R24, desc[UR16][R34.64+0x79] ;  /* 0x0000791022187981 */ /* 0x000364000c1e1100 */
.L_x_161:
[----:B------:R-:W-:Y:S05]  /*8ad0*/  BSYNC B1 ;  /* 0x0000000000017941 */ /* 0x000fea0003800000 */
.L_x_160:
[----:B-----5:R-:W-:Y:S01]  /*8ae0*/  LOP3.LUT R24, R24, 0xff, RZ, 0xc0, !PT ;  /* 0x000000ff18187812 */ /* 0x020fe200078ec0ff */
[----:B------:R-:W-:Y:S01]  /*8af0*/  BSSY B1, `(.L_x_162) ;  /* 0x0000013000017945 */ /* 0x000fe20003800000 */
[----:B------:R-:W-:Y:S02]  /*8b00*/  IADD3 R33, P0, R43, 0x80, RZ ;  /* 0x000000802b217810 */ /* 0x000fe40007f1e0ff */
[----:B------:R-:W-:-:S03]  /*8b10*/  F2FP.F16.E4M3.UNPACK_B R24, R24 ;  /* 0x00000018ff18723e */ /* 0x000fc600020006ff */
[----:B0-----:R-:W-:Y:S01]  /*8b20*/  IMAD.X R25, RZ, RZ, R39, P0 ;  /* 0x000000ffff197224 */ /* 0x001fe200000e0627 */
[----:B------:R-:W-:Y:S01]  /*8b30*/  ISETP.GE.AND P0, PT, R42, 0x81, PT ;  /* 0x000000812a00780c */ /* 0x000fe20003f06270 */
[----:B------:R-:W-:Y:S02]  /*8b40*/  HADD2.F32 R24, -RZ, R24.H0_H0 ;  /* 0x20000018ff187230 */ /* 0x000fe40000004100 */
[----:B-12-4-:R-:W-:Y:S01]  /*8b50*/  IMAD R34, R25, UR6, RZ ;  /* 0x0000000619227c24 */ /* 0x016fe2000f8e02ff */
        /* <DEDUP_REMOVED lines=12> */
.L_x_163:
[----:B------:R-:W-:Y:S05]  /*8c20*/  BSYNC B1 ;  /* 0x0000000000017941 */ /* 0x000fea0003800000 */
.L_x_162:
[----:B-----5:R-:W-:Y:S01]  /*8c30*/  LOP3.LUT R32, R32, 0xff, RZ, 0xc0, !PT ;  /* 0x000000ff20207812 */ /* 0x020fe200078ec0ff */
[----:B------:R-:W-:Y:S01]  /*8c40*/  BSSY B1, `(.L_x_164) ;  /* 0x000000b000017945 */ /* 0x000fe20003800000 */
[----:B------:R-:W-:Y:S02]  /*8c50*/  ISETP.LT.OR P2, PT, R41, 0x2, !P0 ;  /* 0x000000022900780c */ /* 0x000fe40004741670 */
[----:B------:R-:W-:Y:S02]  /*8c60*/  F2FP.F16.E4M3.UNPACK_B R32, R32 ;  /* 0x00000020ff20723e */ /* 0x000fe400020006ff */
[----:B0-----:R-:W-:-:S03]  /*8c70*/  PRMT R26, RZ, 0x7610, R26 ;  /* 0x00007610ff1a7816 */ /* 0x001fc6000000001a */
[----:B------:R-:W-:-:S05]  /*8c80*/  HADD2.F32 R32, -RZ, R32.H0_H0 ;  /* 0x20000020ff207230 */ /* 0x000fca0000004100 */
[----:B------:R-:W-:-:S04]  /*8c90*/  FMUL R27, R32, UR21 ;  /* 0x00000015201b7c20 */ /* 0x000fc80008400000 */
[----:B------:R-:W-:-:S05]  /*8ca0*/  FFMA R27, R162, UR20, R27 ;  /* 0x00000014a21b7c23 */ /* 0x000fca000800001b */
[----:B------:R-:W-:-:S05]  /*8cb0*/  F2FP.SATFINITE.E4M3.F32.PACK_AB_MERGE_C R27, RZ, R27, RZ ;  /* 0x0000001bff1b723e */ /* 0x000fca00048070ff */
[----:B------:R0:W-:Y:S01]  /*8cc0*/  @!P3 STG.E.U8 desc[UR16][R28.64], R27 ;  /* 0x0000001b1c00b986 */ /* 0x0001e2000c101110 */
[----:B------:R-:W-:Y:S05]  /*8cd0*/  @P2 BRA `(.L_x_165) ;  /* 0x0000000000042947 */ /* 0x000fea0003800000 */
[----:B------:R2:W5:Y:S02]  /*8ce0*/  LDG.E.U8 R26, desc[UR16][R24.64+0x1] ;  /* 0x00000110181a7981 */ /* 0x000564000c1e1100 */
.L_x_165:
[----:B------:R-:W-:Y:S05]  /*8cf0*/  BSYNC B1 ;  /* 0x0000000000017941 */ /* 0x000fea0003800000 */
.L_x_164:
[----:B-----5:R-:W-:Y:S01]  /*8d00*/  LOP3.LUT R26, R26, 0xff, RZ, 0xc0, !PT ;  /* 0x000000ff1a1a7812 */ /* 0x020fe200078ec0ff */
[----:B------:R-:W-:Y:S01]  /*8d10*/  BSSY B1, `(.L_x_166) ;  /* 0x0000013000017945 */ /* 0x000fe20003800000 */
[----:B------:R-:W-:Y:S02]  /*8d20*/  IADD3 R43, P1, R43, 0x88, RZ ;  /* 0x000000882b2b7810 */ /* 0x000fe40007f3e0ff */
[----:B------:R-:W-:Y:S02]  /*8d30*/  F2FP.F16.E4M3.UNPACK_B R26, R26 ;  /* 0x0000001aff1a723e */ /* 0x000fe400020006ff */
[----:B------:R-:W-:Y:S01]  /*8d40*/  PRMT R32, RZ, 0x7610, R32 ;  /* 0x00007610ff207816 */ /* 0x000fe20000000020 */
[----:B------:R-:W-:Y:S01]  /*8d50*/  IMAD.X R38, RZ, RZ, R39, P1 ;  /* 0x000000ffff267224 */ /* 0x000fe200008e0627 */
[----:B------:R-:W-:Y:S01]  /*8d60*/  ISETP.GE.AND P1, PT, R42, 0x89, PT ;  /* 0x000000892a00780c */ /* 0x000fe20003f26270 */
[----:B------:R-:W-:Y:S02]  /*8d70*/  HADD2.F32 R26, -RZ, R26.H0_H0 ;  /* 0x2000001aff1a7230 */ /* 0x000fe40000004100 */
[----:B------:R-:W-:Y:S01]  /*8d80*/  IMAD R38, R38, UR6, RZ ;  /* 0x0000000626267c24 */ /* 0x000fe2000f8e02ff */
[----:B------:R-:W-:Y:S01]  /*8d90*/  ISETP.LT.OR P5, PT, R41, 0x1, !P1 ;  /* 0x000000012900780c */ /* 0x000fe20004fa1670 */
[----:B------:R-:W-:-:S04]  /*8da0*/  IMAD.WIDE.U32 R36, R43, UR6, R36 ;  /* 0x000000062b247c25 */ /* 0x000fc8000f8e0024 */
[----:B------:R-:W-:Y:S01]  /*8db0*/  FMUL R26, R26, UR21 ;  /* 0x000000151a1a7c20 */ /* 0x000fe20008400000 */
[----:B------:R-:W-:-:S03]  /*8dc0*/  IMAD R43, R43, UR7, R38 ;  /* 0x000000072b2b7c24 */ /* 0x000fc6000f8e0226 */
[----:B------:R-:W-:Y:S01]  /*8dd0*/  FFMA R161, R161, UR20, R26 ;  /* 0x00000014a1a17c23 */ /* 0x000fe2000800001a */
[----:B------:R-:W-:-:S04]  /*8de0*/  IADD3 R26, P3, R36, UR8, RZ ;  /* 0x00000008241a7c10 */ /* 0x000fc8000ff7e0ff */
[----:B------:R-:W-:Y:S02]  /*8df0*/  F2FP.SATFINITE.E4M3.F32.PACK_AB_MERGE_C R161, RZ, R161, RZ ;  /* 0x000000a1ffa1723e */ /* 0x000fe400048070ff */
[----:B0-----:R-:W-:-:S03]  /*8e00*/  IADD3.X R27, R37, UR9, R43, P3, !PT ;  /* 0x00000009251b7c10 */ /* 0x001fc60009ffe42b */
[----:B------:R0:W-:Y:S01]  /*8e10*/  @!P2 STG.E.U8 desc[UR16][R28.64+0x1], R161 ;  /* 0x000001a11c00a986 */ /* 0x0001e2000c101110 */
[----:B------:R-:W-:Y:S05]  /*8e20*/  @P5 BRA `(.L_x_167) ;  /* 0x0000000000045947 */ /* 0x000fea0003800000 */
[----:B------:R4:W5:Y:S02]  /*8e30*/  LDG.E.U8 R32, desc[UR16][R26.64] ;  /* 0x000000101a207981 */ /* 0x000964000c1e1100 */
.L_x_167:
[----:B------:R-:W-:Y:S05]  /*8e40*/  BSYNC B1 ;  /* 0x0000000000017941 */ /* 0x000fea0003800000 */
.L_x_166:
        /* <DEDUP_REMOVED lines=12> */
.L_x_169:
[----:B------:R-:W-:Y:S05]  /*8f10*/  BSYNC B1 ;  /* 0x0000000000017941 */ /* 0x000fea0003800000 */
.L_x_168:
        /* <DEDUP_REMOVED lines=12> */
.L_x_171:
[----:B------:R-:W-:Y:S05]  /*8fe0*/  BSYNC B1 ;  /* 0x0000000000017941 */ /* 0x000fea0003800000 */
.L_x_170:
        /* <DEDUP_REMOVED lines=12> */
.L_x_173:
[----:B------:R-:W-:Y:S05]  /*90b0*/  BSYNC B1 ;  /* 0x0000000000017941 */ /* 0x000fea0003800000 */
.L_x_172:
        /* <DEDUP_REMOVED lines=12> */
.L_x_175:
[----:B------:R-:W-:Y:S05]  /*9180*/  BSYNC B1 ;  /* 0x0000000000017941 */ /* 0x000fea0003800000 */
.L_x_174:
        /* <DEDUP_REMOVED lines=12> */
.L_x_177:
[----:B------:R-:W-:Y:S05]  /*9250*/  BSYNC B1 ;  /* 0x0000000000017941 */ /* 0x000fea0003800000 */
.L_x_176:
        /* <DEDUP_REMOVED lines=12> */
.L_x_179:
[----:B------:R-:W-:Y:S05]  /*9320*/  BSYNC B1 ;  /* 0x0000000000017941 */ /* 0x000fea0003800000 */
.L_x_178:
        /* <DEDUP_REMOVED lines=12> */
.L_x_181:
[----:B------:R-:W-:Y:S05]  /*93f0*/  BSYNC B1 ;  /* 0x0000000000017941 */ /* 0x000fea0003800000 */
.L_x_180:
        /* <DEDUP_REMOVED lines=12> */
.L_x_183:
[----:B------:R-:W-:Y:S05]  /*94c0*/  BSYNC B1 ;  /* 0x0000000000017941 */ /* 0x000fea0003800000 */
.L_x_182:
        /* <DEDUP_REMOVED lines=12> */
.L_x_185:
[----:B------:R-:W-:Y:S05]  /*9590*/  BSYNC B1 ;  /* 0x0000000000017941 */ /* 0x000fea0003800000 */
.L_x_184:
[----:B-----5:R-:W-:Y:S01]  /*95a0*/  LOP3.LUT R32, R32, 0xff, RZ, 0xc0, !PT ;  /* 0x000000ff20207812 */ /* 0x020fe200078ec0ff */
[----:B------:R-:W-:Y:S01]  /*95b0*/  BSSY B1, `(.L_x_186) ;  /* 0x000000b000017945 */ /* 0x000fe20003800000 */
[----:B------:R-:W-:Y:S02]  /*95c0*/  ISETP.LT.OR P3, PT, R41, 0x19, !P0 ;  /* 0x000000192900780c */ /* 0x000fe40004761670 */
[----:B------:R-:W-:-:S05]  /*95d0*/  F2FP.F16.E4M3.UNPACK_B R32, R32 ;  /* 0x00000020ff20723e */ /* 0x000fca00020006ff */
[----:B------:R-:W-:-:S05]  /*95e0*/  HADD2.F32 R32, -RZ, R32.H0_H0 ;  /* 0x20000020ff207230 */ /* 0x000fca0000004100 */
[----:B------:R-:W-:-:S04]  /*95f0*/  FMUL R32, R32, UR21 ;  /* 0x0000001520207c20 */ /* 0x000fc80008400000 */
[----:B------:R-:W-:Y:S01]  /*9600*/  FFMA R32, R23, UR20, R32 ;  /* 0x0000001417207c23 */ /* 0x000fe20008000020 */
[----:B------:R-:W-:-:S04]  /*9610*/  PRMT R23, RZ, 0x7610, R23 ;  /* 0x00007610ff177816 */ /* 0x000fc80000000017 */
[----:B0-----:R-:W-:-:S05]  /*9620*/  F2FP.SATFINITE.E4M3.F32.PACK_AB_MERGE_C R33, RZ, R32, RZ ;  /* 0x00000020ff21723e */ /* 0x001fca00048070ff */
[----:B------:R0:W-:Y:S01]  /*9630*/  @!P2 STG.E.U8 desc[UR16][R30.64+0x11], R33 ;  /* 0x000011211e00a986 */ /* 0x0001e2000c101110 */
[----:B------:R-:W-:Y:S05]  /*9640*/  @P3 BRA `(.L_x_187) ;  /* 0x0000000000043947 */ /* 0x000fea0003800000 */
[----:B------:R0:W5:Y:S02]  /*9650*/  LDG.E.U8 R23, desc[UR16][R24.64+0x18] ;  /* 0x0000181018177981 */ /* 0x000164000c1e1100 */
.L_x_187:
[----:B------:R-:W-:Y:S05]  /*9660*/  BSYNC B1 ;  /* 0x0000000000017941 */ /* 0x000fea0003800000 */
.L_x_186:
        /* <DEDUP_REMOVED lines=8> */
[----:B------:R-:W-:-:S05]  /*96f0*/  F2FP.SATFINITE.E4M3.F32.PACK_AB_MERGE_C R23, RZ, R23, RZ ;  /* 0x00000017ff17723e */ /* 0x000fca00048070ff */
[----:B------:R0:W-:Y:S01]  /*9700*/  @!P3 STG.E.U8 desc[UR16][R28.64+0x18], R23 ;  /* 0x000018171c00b986 */ /* 0x0001e2000c101110 */
[----:B------:R-:W-:Y:S05]  /*9710*/  @P2 BRA `(.L_x_189) ;  /* 0x0000000000042947 */ /* 0x000fea0003800000 */
[----:B------:R0:W5:Y:S02]  /*9720*/  LDG.E.U8 R22, desc[UR16][R24.64+0x19] ;  /* 0x0000191018167981 */ /* 0x000164000c1e1100 */
.L_x_189:
[----:B------:R-:W-:Y:S05]  /*9730*/  BSYNC B1 ;  /* 0x0000000000017941 */ /* 0x000fea0003800000 */
.L_x_188:
        /* <DEDUP_REMOVED lines=12> */
.L_x_191:
[----:B------:R-:W-:Y:S05]  /*9800*/  BSYNC B1 ;  /* 0x0000000000017941 */ /* 0x000fea0003800000 */
.L_x_190:
        /* <DEDUP_REMOVED lines=12> */
.L_x_193:
[----:B------:R-:W-:Y:S05]  /*98d0*/  BSYNC B1 ;  /* 0x0000000000017941 */ /* 0x000fea0003800000 */
.L_x_192:
        /* <DEDUP_REMOVED lines=12> */
.L_x_195:
[----:B------:R-:W-:Y:S05]  /*99a0*/  BSYNC B1 ;  /* 0x0000000000017941 */ /* 0x000fea0003800000 */
.L_x_194:
        /* <DEDUP_REMOVED lines=12> */
.L_x_197:
[----:B------:R-:W-:Y:S05]  /*9a70*/  BSYNC B1 ;  /* 0x0000000000017941 */ /* 0x000fea0003800000 */
.L_x_196:
        /* <DEDUP_REMOVED lines=12> */
.L_x_199:
[----:B------:R-:W-:Y:S05]  /*9b40*/  BSYNC B1 ;  /* 0x0000000000017941 */ /* 0x000fea0003800000 */
.L_x_198:
        /* <DEDUP_REMOVED lines=12> */
.L_x_201:
[----:B------:R-:W-:Y:S05]  /*9c10*/  BSYNC B1 ;  /* 0x0000000000017941 */ /* 0x000fea0003800000 */
.L_x_200:
        /* <DEDUP_REMOVED lines=12> */
.L_x_203:
[----:B------:R-:W-:Y:S05]  /*9ce0*/  BSYNC B1 ;  /* 0x0000000000017941 */ /* 0x000fea0003800000 */
.L_x_202:
        /* <DEDUP_REMOVED lines=12> */
.L_x_205:
[----:B------:R-:W-:Y:S05]  /*9db0*/  BSYNC B1 ;  /* 0x0000000000017941 */ /* 0x000fea0003800000 */
.L_x_204:
        /* <DEDUP_REMOVED lines=12> */
.L_x_207:
[----:B------:R-:W-:Y:S05]  /*9e80*/  BSYNC B1 ;  /* 0x0000000000017941 */ /* 0x000fea0003800000 */
.L_x_206:
        /* <DEDUP_REMOVED lines=12> */
.L_x_209:
[----:B------:R-:W-:Y:S05]  /*9f50*/  BSYNC B1 ;  /* 0x0000000000017941 */ /* 0x000fea0003800000 */
.L_x_208:
        /* <DEDUP_REMOVED lines=12> */
.L_x_211:
[----:B------:R-:W-:Y:S05]  /*a020*/  BSYNC B1 ;  /* 0x0000000000017941 */ /* 0x000fea0003800000 */
.L_x_210:
        /* <DEDUP_REMOVED lines=12> */
.L_x_213:
[----:B------:R-:W-:Y:S05]  /*a0f0*/  BSYNC B1 ;  /* 0x0000000000017941 */ /* 0x000fea0003800000 */
.L_x_212:
        /* <DEDUP_REMOVED lines=12> */
.L_x_215:
[----:B------:R-:W-:Y:S05]  /*a1c0*/  BSYNC B1 ;  /* 0x0000000000017941 */ /* 0x000fea0003800000 */
.L_x_214:
        /* <DEDUP_REMOVED lines=12> */
.L_x_217:
[----:B------:R-:W-:Y:S05]  /*a290*/  BSYNC B1 ;  /* 0x0000000000017941 */ /* 0x000fea0003800000 */
.L_x_216:
        /* <DEDUP_REMOVED lines=12> */
.L_x_219:
[----:B------:R-:W-:Y:S05]  /*a360*/  BSYNC B1 ;  /* 0x0000000000017941 */ /* 0x000fea0003800000 */
.L_x_218:
        /* <DEDUP_REMOVED lines=12> */
.L_x_221:
[----:B------:R-:W-:Y:S05]  /*a430*/  BSYNC B1 ;  /* 0x0000000000017941 */ /* 0x000fea0003800000 */
.L_x_220:
        /* <DEDUP_REMOVED lines=12> */
.L_x_223:
[----:B------:R-:W-:Y:S05]  /*a500*/  BSYNC B1 ;  /* 0x0000000000017941 */ /* 0x000fea0003800000 */
.L_x_222:
        /* <DEDUP_REMOVED lines=12> */
.L_x_225:
[----:B------:R-:W-:Y:S05]  /*a5d0*/  BSYNC B1 ;  /* 0x0000000000017941 */ /* 0x000fea0003800000 */
.L_x_224:
        /* <DEDUP_REMOVED lines=12> */
.L_x_227:
[----:B------:R-:W-:Y:S05]  /*a6a0*/  BSYNC B1 ;  /* 0x0000000000017941 */ /* 0x000fea0003800000 */
.L_x_226:
        /* <DEDUP_REMOVED lines=12> */
.L_x_229:
[----:B------:R-:W-:Y:S05]  /*a770*/  BSYNC B1 ;  /* 0x0000000000017941 */ /* 0x000fea0003800000 */
.L_x_228:
[----:B-----5:R-:W-:Y:S01]  /*a780*/  LOP3.LUT R2, R2, 0xff, RZ, 0xc0, !PT ;  /* 0x000000ff02027812 */ /* 0x020fe200078ec0ff */
[----:B------:R-:W-:Y:S01]  /*a790*/  BSSY B1, `(.L_x_230) ;  /* 0x000000b000017945 */ /* 0x000fe20003800000 */
[----:B------:R-:W-:Y:S02]  /*a7a0*/  ISETP.LT.OR P3, PT, R41, 0x41, !P1 ;  /* 0x000000412900780c */ /* 0x000fe40004f61670 */
[----:B------:R-:W-:-:S05]  /*a7b0*/  F2FP.F16.E4M3.UNPACK_B R2, R2 ;  /* 0x00000002ff02723e */ /* 0x000fca00020006ff */
[----:B------:R-:W-:-:S05]  /*a7c0*/  HADD2.F32 R2, -RZ, R2.H0_H0 ;  /* 0x20000002ff027230 */ /* 0x000fca0000004100 */
[----:B0-----:R-:W-:-:S04]  /*a7d0*/  FMUL R3, R2, UR21 ;  /* 0x0000001502037c20 */ /* 0x001fc80008400000 */
[----:B------:R-:W-:Y:S01]  /*a7e0*/  FFMA R3, R0, UR20, R3 ;  /* 0x0000001400037c23 */ /* 0x000fe20008000003 */
[----:B------:R-:W-:-:S04]  /*a7f0*/  PRMT R0, RZ, 0x7610, R0 ;  /* 0x00007610ff007816 */ /* 0x000fc80000000000 */
[----:B------:R-:W-:-:S05]  /*a800*/  F2FP.SATFINITE.E4M3.F32.PACK_AB_MERGE_C R3, RZ, R3, RZ ;  /* 0x00000003ff03723e */ /* 0x000fca00048070ff */
[----:B------:R0:W-:Y:S01]  /*a810*/  @!P2 STG.E.U8 desc[UR16][R28.64+0x41], R3 ;  /* 0x000041031c00a986 */ /* 0x0001e2000c101110 */
[----:B------:R-:W-:Y:S05]  /*a820*/  @P3 BRA `(.L_x_231) ;  /* 0x0000000000043947 */ /* 0x000fea0003800000 */
[----:B------:R0:W5:Y:S02]  /*a830*/  LDG.E.U8 R0, desc[UR16][R26.64+0x40] ;  /* 0x000040101a007981 */ /* 0x000164000c1e1100 */
.L_x_231:
[----:B------:R-:W-:Y:S05]  /*a840*/  BSYNC B1 ;  /* 0x0000000000017941 */ /* 0x000fea0003800000 */
.L_x_230:
[----:B------:R-:W2:Y:S01]  /*a850*/  LDL.LU R2, [R1] ;  /* 0x0000000001027983 */ /* 0x000ea20000300800 */
[----:B-----5:R-:W-:Y:S01]  /*a860*/  LOP3.LUT R0, R0, 0xff, RZ, 0xc0, !PT ;  /* 0x000000ff00007812 */ /* 0x020fe200078ec0ff */
[----:B------:R-:W-:Y:S01]  /*a870*/  BSSY B1, `(.L_x_232) ;  /* 0x000000b000017945 */ /* 0x000fe20003800000 */
[----:B------:R-:W-:Y:S02]  /*a880*/  ISETP.LT.OR P2, PT, R41, 0x42, !P1 ;  /* 0x000000422900780c */ /* 0x000fe40004f41670 */
[----:B------:R-:W-:-:S05]  /*a890*/  F2FP.F16.E4M3.UNPACK_B R0, R0 ;  /* 0x00000000ff00723e */ /* 0x000fca00020006ff */
[----:B------:R-:W-:-:S05]  /*a8a0*/  HADD2.F32 R0, -RZ, R0.H0_H0 ;  /* 0x20000000ff007230 */ /* 0x000fca0000004100 */
[----:B------:R-:W-:-:S04]  /*a8b0*/  FMUL R0, R0, UR21 ;  /* 0x0000001500007c20 */ /* 0x000fc80008400000 */
[----:B--2---:R-:W-:-:S05]  /*a8c0*/  FFMA R0, R2, UR20, R0 ;  /* 0x0000001402007c23 */ /* 0x004fca0008000000 */
[----:B0-----:R-:W-:Y:S02]  /*a8d0*/  F2FP.SATFINITE.E4M3.F32.PACK_AB_MERGE_C R3, RZ, R0, RZ ;  /* 0x00000000ff03723e */ /* 0x001fe400048070ff */
[----:B------:R-:W-:-:S03]  /*a8e0*/  PRMT R0, RZ, 0x7610, R0 ;  /* 0x00007610ff007816 */ /* 0x000fc60000000000 */
[----:B------:R0:W-:Y:S01]  /*a8f0*/  @!P3 STG.E.U8 desc[UR16][R30.64+0x40], R3 ;  /* 0x000040031e00b986 */ /* 0x0001e2000c101110 */
[----:B------:R-:W-:Y:S05]  /*a900*/  @P2 BRA `(.L_x_233) ;  /* 0x0000000000042947 */ /* 0x000fea0003800000 */
[----:B------:R2:W5:Y:S02]  /*a910*/  LDG.E.U8 R0, desc[UR16][R26.64+0x41] ;  /* 0x000041101a007981 */ /* 0x000564000c1e1100 */
.L_x_233:
[----:B------:R-:W-:Y:S05]  /*a920*/  BSYNC B1 ;  /* 0x0000000000017941 */ /* 0x000fea0003800000 */
.L_x_232:
[----:B------:R-:W3:Y:S01]  /*a930*/  LDL.LU R2, [R1+0x4] ;  /* 0x0000040001027983 */ /* 0x000ee20000300800 */
[----:B-----5:R-:W-:Y:S01]  /*a940*/  LOP3.LUT R0, R0, 0xff, RZ, 0xc0, !PT ;  /* 0x000000ff00007812 */ /* 0x020fe200078ec0ff */
[----:B------:R-:W-:Y:S01]  /*a950*/  BSSY B1, `(.L_x_234) ;  /* 0x000000b000017945 */ /* 0x000fe20003800000 */
[----:B------:R-:W-:Y:S02]  /*a960*/  ISETP.LT.OR P3, PT, R41, 0x49, !P0 ;  /* 0x000000492900780c */ /* 0x000fe40004761670 */
[----:B------:R-:W-:-:S05]  /*a970*/  F2FP.F16.E4M3.UNPACK_B R0, R0 ;  /* 0x00000000ff00723e */ /* 0x000fca00020006ff */
[----:B------:R-:W-:-:S05]  /*a980*/  HADD2.F32 R0, -RZ, R0.H0_H0 ;  /* 0x20000000ff007230 */ /* 0x000fca0000004100 */
[----:B------:R-:W-:-:S04]  /*a990*/  FMUL R0, R0, UR21 ;  /* 0x0000001500007c20 */ /* 0x000fc80008400000 */
[----:B---3--:R-:W-:-:S05]  /*a9a0*/  FFMA R0, R2, UR20, R0 ;  /* 0x0000001402007c23 */ /* 0x008fca0008000000 */
[----:B0-----:R-:W-:Y:S02]  /*a9b0*/  F2FP.SATFINITE.E4M3.F32.PACK_AB_MERGE_C R3, RZ, R0, RZ ;  /* 0x00000000ff03723e */ /* 0x001fe400048070ff */
[----:B------:R-:W-:-:S03]  /*a9c0*/  PRMT R0, RZ, 0x7610, R0 ;  /* 0x00007610ff007816 */ /* 0x000fc60000000000 */
[----:B------:R0:W-:Y:S01]  /*a9d0*/  @!P2 STG.E.U8 desc[UR16][R30.64+0x41], R3 ;  /* 0x000041031e00a986 */ /* 0x0001e2000c101110 */
[----:B------:R-:W-:Y:S05]  /*a9e0*/  @P3 BRA `(.L_x_235) ;  /* 0x0000000000043947 */ /* 0x000fea0003800000 */
[----:B------:R3:W5:Y:S02]  /*a9f0*/  LDG.E.U8 R0, desc[UR16][R24.64+0x48] ;  /* 0x0000481018007981 */ /* 0x000764000c1e1100 */
.L_x_235:
[----:B------:R-:W-:Y:S05]  /*aa00*/  BSYNC B1 ;  /* 0x0000000000017941 */ /* 0x000fea0003800000 */
.L_x_234:
[----:B------:R-:W2:Y:S01]  /*aa10*/  LDL.LU R2, [R1+0x8] ;  /* 0x0000080001027983 */ /* 0x000ea20000300800 */
        /* <DEDUP_REMOVED lines=12> */
.L_x_237:
[----:B------:R-:W-:Y:S05]  /*aae0*/  BSYNC B1 ;  /* 0x0000000000017941 */ /* 0x000fea0003800000 */
.L_x_236:
        /* <DEDUP_REMOVED lines=13> */
.L_x_239:
[----:B------:R-:W-:Y:S05]  /*abc0*/  BSYNC B1 ;  /* 0x0000000000017941 */ /* 0x000fea0003800000 */
.L_x_238:
        /* <DEDUP_REMOVED lines=13> */
.L_x_241:
[----:B------:R-:W-:Y:S05]  /*aca0*/  BSYNC B1 ;  /* 0x0000000000017941 */ /* 0x000fea0003800000 */
.L_x_240:
        /* <DEDUP_REMOVED lines=13> */
.L_x_243:
[----:B------:R-:W-:Y:S05]  /*ad80*/  BSYNC B1 ;  /* 0x0000000000017941 */ /* 0x000fea0003800000 */
.L_x_242:
        /* <DEDUP_REMOVED lines=13> */
.L_x_245:
[----:B------:R-:W-:Y:S05]  /*ae60*/  BSYNC B1 ;  /* 0x0000000000017941 */ /* 0x000fea0003800000 */
.L_x_244:
        /* <DEDUP_REMOVED lines=13> */
.L_x_247:
[----:B------:R-:W-:Y:S05]  /*af40*/  BSYNC B1 ;  /* 0x0000000000017941 */ /* 0x000fea0003800000 */
.L_x_246:
        /* <DEDUP_REMOVED lines=13> */
.L_x_249:
[----:B------:R-:W-:Y:S05]  /*b020*/  BSYNC B1 ;  /* 0x0000000000017941 */ /* 0x000fea0003800000 */
.L_x_248:
        /* <DEDUP_REMOVED lines=13> */
.L_x_251:
[----:B------:R-:W-:Y:S05]  /*b100*/  BSYNC B1 ;  /* 0x0000000000017941 */ /* 0x000fea0003800000 */
.L_x_250:
        /* <DEDUP_REMOVED lines=13> */
.L_x_253:
[----:B------:R-:W-:Y:S05]  /*b1e0*/  BSYNC B1 ;  /* 0x0000000000017941 */ /* 0x000fea0003800000 */
.L_x_252:
        /* <DEDUP_REMOVED lines=13> */
.L_x_255:
[----:B------:R-:W-:Y:S05]  /*b2c0*/  BSYNC B1 ;  /* 0x0000000000017941 */ /* 0x000fea0003800000 */
.L_x_254:
        /* <DEDUP_REMOVED lines=13> */
.L_x_257:
[----:B------:R-:W-:Y:S05]  /*b3a0*/  BSYNC B1 ;  /* 0x0000000000017941 */ /* 0x000fea0003800000 */
.L_x_256:
        /* <DEDUP_REMOVED lines=13> */
.L_x_259:
[----:B------:R-:W-:Y:S05]  /*b480*/  BSYNC B1 ;  /* 0x0000000000017941 */ /* 0x000fea0003800000 */
.L_x_258:
        /* <DEDUP_REMOVED lines=13> */
.L_x_261:
[----:B------:R-:W-:Y:S05]  /*b560*/  BSYNC B1 ;  /* 0x0000000000017941 */ /* 0x000fea0003800000 */
.L_x_260:
        /* <DEDUP_REMOVED lines=13> */
.L_x_263:
[----:B------:R-:W-:Y:S05]  /*b640*/  BSYNC B1 ;  /* 0x0000000000017941 */ /* 0x000fea0003800000 */
.L_x_262:
        /* <DEDUP_REMOVED lines=13> */
.L_x_265:
[----:B------:R-:W-:Y:S05]  /*b720*/  BSYNC B1 ;  /* 0x0000000000017941 */ /* 0x000fea0003800000 */
.L_x_264:
        /* <DEDUP_REMOVED lines=13> */
.L_x_267:
[----:B------:R-:W-:Y:S05]  /*b800*/  BSYNC B1 ;  /* 0x0000000000017941 */ /* 0x000fea0003800000 */
.L_x_266:
        /* <DEDUP_REMOVED lines=13> */
.L_x_269:
[----:B------:R-:W-:Y:S05]  /*b8e0*/  BSYNC B1 ;  /* 0x0000000000017941 */ /* 0x000fea0003800000 */
.L_x_268:
        /* <DEDUP_REMOVED lines=13> */
.L_x_271:
[----:B------:R-:W-:Y:S05]  /*b9c0*/  BSYNC B1 ;  /* 0x0000000000017941 */ /* 0x000fea0003800000 */
.L_x_270:
        /* <DEDUP_REMOVED lines=13> */
.L_x_273:
[----:B------:R-:W-:Y:S05]  /*baa0*/  BSYNC B1 ;  /* 0x0000000000017941 */ /* 0x000fea0003800000 */
.L_x_272:
        /* <DEDUP_REMOVED lines=13> */
.L_x_275:
[----:B------:R-:W-:Y:S05]  /*bb80*/  BSYNC B1 ;  /* 0x0000000000017941 */ /* 0x000fea0003800000 */
.L_x_274:
        /* <DEDUP_REMOVED lines=13> */
.L_x_277:
[----:B------:R-:W-:Y:S05]  /*bc60*/  BSYNC B1 ;  /* 0x0000000000017941 */ /* 0x000fea0003800000 */
.L_x_276:
        /* <DEDUP_REMOVED lines=13> */
.L_x_279:
[----:B------:R-:W-:Y:S05]  /*bd40*/  BSYNC B1 ;  /* 0x0000000000017941 */ /* 0x000fea0003800000 */
.L_x_278:
        /* <DEDUP_REMOVED lines=13> */
.L_x_281:
[----:B------:R-:W-:Y:S05]  /*be20*/  BSYNC B1 ;  /* 0x0000000000017941 */ /* 0x000fea0003800000 */
.L_x_280:
        /* <DEDUP_REMOVED lines=13> */
.L_x_283:
[----:B------:R-:W-:Y:S05]  /*bf00*/  BSYNC B1 ;  /* 0x0000000000017941 */ /* 0x000fea0003800000 */
.L_x_282:
        /* <DEDUP_REMOVED lines=13> */
.L_x_285:
[----:B------:R-:W-:Y:S05]  /*bfe0*/  BSYNC B1 ;  /* 0x0000000000017941 */ /* 0x000fea0003800000 */
.L_x_284:
        /* <DEDUP_REMOVED lines=13> */
.L_x_287:
[----:B------:R-:W-:Y:S05]  /*c0c0*/  BSYNC B1 ;  /* 0x0000000000017941 */ /* 0x000fea0003800000 */
.L_x_286:
        /* <DEDUP_REMOVED lines=13> */
.L_x_289:
[----:B------:R-:W-:Y:S05]  /*c1a0*/  BSYNC B1 ;  /* 0x0000000000017941 */ /* 0x000fea0003800000 */
.L_x_288:
[----:B------:R-:W-:Y:S05]  /*c1b0*/  @P1 BRA `(.L_x_290) ;  /* 0x0000002000ac1947 */ /* 0x000fea0003800000 */
[----:B------:R-:W2:Y:S01]  /*c1c0*/  LDL.LU R2, [R1+0x74] ;  /* 0x0000740001027983 */ /* 0x000ea20000300800 */
[----:B-----5:R-:W-:-:S04]  /*c1d0*/  LOP3.LUT R0, R0, 0xff, RZ, 0xc0, !PT ;  /* 0x000000ff00007812 */ /* 0x020fc800078ec0ff */
[----:B------:R-:W-:-:S05]  /*c1e0*/  F2FP.F16.E4M3.UNPACK_B R0, R0 ;  /* 0x00000000ff00723e */ /* 0x000fca00020006ff */
[----:B------:R-:W-:-:S05]  /*c1f0*/  HADD2.F32 R0, -RZ, R0.H0_H0 ;  /* 0x20000000ff007230 */ /* 0x000fca0000004100 */
[----:B------:R-:W-:-:S04]  /*c200*/  FMUL R0, R0, UR21 ;  /* 0x0000001500007c20 */ /* 0x000fc80008400000 */
[----:B--2---:R-:W-:-:S05]  /*c210*/  FFMA R0, R2, UR20, R0 ;  /* 0x0000001402007c23 */ /* 0x004fca0008000000 */
[----:B0-----:R-:W-:-:S05]  /*c220*/  F2FP.SATFINITE.E4M3.F32.PACK_AB_MERGE_C R3, RZ, R0, RZ ;  /* 0x00000000ff03723e */ /* 0x001fca00048070ff */
[----:B------:R0:W-:Y:S01]  /*c230*/  STG.E.U8 desc[UR16][R30.64+0x79], R3 ;  /* 0x000079031e007986 */ /* 0x0001e2000c101110 */
[----:B------:R-:W-:Y:S05]  /*c240*/  BRA `(.L_x_290) ;  /* 0x0000002000887947 */ /* 0x000fea0003800000 */
.L_x_33:
[C---:B------:R-:W-:Y:S01]  /*c250*/  ISETP.GE.AND P3, PT, R42.reuse, 0x1, PT ;  /* 0x000000012a00780c */ /* 0x040fe20003f66270 */
[----:B------:R-:W2:Y:S01]  /*c260*/  LDL.LU R227, [R1+0x10] ;  /* 0x0000100001e37983 */ /* 0x000ea20000300800 */
[----:B------:R-:W-:Y:S01]  /*c270*/  ISETP.GE.AND P2, PT, R42, 0x9, PT ;  /* 0x000000092a00780c */ /* 0x000fe20003f46270 */
[----:B------:R-:W-:Y:S01]  /*c280*/  FMUL R225, R225, UR20 ;  /* 0x00000014e1e17c20 */ /* 0x000fe20008400000 */
[C---:B------:R-:W-:Y:S01]  /*c290*/  ISETP.LT.OR P0, PT, R41.reuse, 0x1, !P3 ;  /* 0x000000012900780c */ /* 0x040fe20005f01670 */
[----:B------:R-:W-:Y:S01]  /*c2a0*/  FMUL R226, R226, UR20 ;  /* 0x00000014e2e27c20 */ /* 0x000fe20008400000 */
[----:B------:R-:W-:Y:S01]  /*c2b0*/  ISETP.LT.OR P1, PT, R41, 0x2, !P3 ;  /* 0x000000022900780c */ /* 0x000fe20005f21670 */
[----:B------:R-:W-:Y:S01]  /*c2c0*/  FMUL R223, R223, UR20 ;  /* 0x00000014dfdf7c20 */ /* 0x000fe20008400000 */
[----:B------:R-:W-:Y:S01]  /*c2d0*/  ISETP.LT.OR P6, PT, R41, 0x2, !P2 ;  /* 0x000000022900780c */ /* 0x000fe200057c1670 */
[----:B------:R-:W-:Y:S01]  /*c2e0*/  FMUL R224, R224, UR20 ;  /* 0x00000014e0e07c20 */ /* 0x000fe20008400000 */
[----:B------:R-:W-:-:S02]  /*c2f0*/  F2FP.SATFINITE.E4M3.F32.PACK_AB_MERGE_C R33, RZ, R226, RZ ;  /* 0x000000e2ff21723e */ /* 0x000fc400048070ff */
[----:B------:R-:W-:Y:S01]  /*c300*/  F2FP.SATFINITE.E4M3.F32.PACK_AB_MERGE_C R225, RZ, R225, RZ ;  /* 0x000000e1ffe1723e */ /* 0x000fe200048070ff */
[----:B------:R-:W-:Y:S01]  /*c310*/  FMUL R222, R222, UR20 ;  /* 0x00000014dede7c20 */ /* 0x000fe20008400000 */
[----:B------:R-:W-:Y:S01]  /*c320*/  ISETP.LT.OR P5, PT, R41, 0x1, !P2 ;  /* 0x000000012900780c */ /* 0x000fe200057a1670 */
[----:B------:R-:W-:Y:S01]  /*c330*/  FMUL R221, R221, UR20 ;  /* 0x00000014dddd7c20 */ /* 0x000fe20008400000 */
[----:B------:R-:W-:Y:S01]  /*c340*/  F2FP.SATFINITE.E4M3.F32.PACK_AB_MERGE_C R223, RZ, R223, RZ ;  /* 0x000000dfffdf723e */ /* 0x000fe200048070ff */
[----:B------:R0:W-:Y:S01]  /*c350*/  @!P0 STG.E.U8 desc[UR16][R24.64], R33 ;  /* 0x0000002118008986 */ /* 0x0001e2000c101110 */
[----:B------:R-:W-:-:S03]  /*c360*/  ISETP.LT.OR P0, PT, R41, 0x9, !P3 ;  /* 0x000000092900780c */ /* 0x000fc60005f01670 */
[----:B------:R-:W-:Y:S01]  /*c370*/  @!P1 STG.E.U8 desc[UR16][R24.64+0x1], R225 ;  /* 0x000001e118009986 */ /* 0x000fe2000c101110 */
[----:B------:R-:W-:-:S03]  /*c380*/  ISETP.LT.OR P1, PT, R41, 0xa, !P3 ;  /* 0x0000000a2900780c */ /* 0x000fc60005f21670 */
[----:B------:R-:W-:Y:S01]  /*c390*/  @!P6 STG.E.U8 desc[UR16][R26.64+0x1], R223 ;  /* 0x000001df1a00e986 */ /* 0x000fe2000c101110 */
[----:B------:R-:W-:Y:S01]  /*c3a0*/  ISETP.LT.OR P6, PT, R41, 0xa, !P2 ;  /* 0x0000000a2900780c */ /* 0x000fe200057c1670 */
[----:B------:R-:W-:Y:S01]  /*c3b0*/  FMUL R219, R219, UR20 ;  /* 0x00000014dbdb7c20 */ /* 0x000fe20008400000 */
[----:B------:R-:W-:Y:S01]  /*c3c0*/  F2FP.SATFINITE.E4M3.F32.PACK_AB_MERGE_C R35, RZ, R224, RZ ;  /* 0x000000e0ff23723e */ /* 0x000fe200048070ff */
[----:B------:R-:W-:Y:S01]  /*c3d0*/  FMUL R220, R220, UR20 ;  /* 0x00000014dcdc7c20 */ /* 0x000fe20008400000 */
[----:B0-----:R-:W-:Y:S01]  /*c3e0*/  F2FP.SATFINITE.E4M3.F32.PACK_AB_MERGE_C R33, RZ, R222, RZ ;  /* 0x000000deff21723e */ /* 0x001fe200048070ff */
[----:B------:R-:W-:Y:S01]  /*c3f0*/  FMUL R218, R218, UR20 ;  /* 0x00000014dada7c20 */ /* 0x000fe20008400000 */
[----:B------:R-:W-:Y:S01]  /*c400*/  F2FP.SATFINITE.E4M3.F32.PACK_AB_MERGE_C R221, RZ, R221, RZ ;  /* 0x000000ddffdd723e */ /* 0x000fe200048070ff */
[----:B------:R0:W-:Y:S01]  /*c410*/  @!P5 STG.E.U8 desc[UR16][R26.64], R35 ;  /* 0x000000231a00d986 */ /* 0x0001e2000c101110 */
[C---:B------:R-:W-:Y:S02]  /*c420*/  ISETP.LT.OR P5, PT, R41.reuse, 0x9, !P2 ;  /* 0x000000092900780c */ /* 0x040fe400057a1670 */
        /* <DEDUP_REMOVED lines=8> */
[----:B0-----:R-:W-:Y:S01]  /*c4b0*/  F2FP.SATFINITE.E4M3.F32.PACK_AB_MERGE_C R35, RZ, R220, RZ ;  /* 0x000000dcff23723e */ /* 0x001fe200048070ff */
[----:B------:R-:W-:Y:S01]  /*c4c0*/  FMUL R215, R215, UR20 ;  /* 0x00000014d7d77c20 */ /* 0x000fe20008400000 */
[----:B------:R-:W4:Y:S01]  /*c4d0*/  LDL.LU R226, [R1+0xc] ;  /* 0x00000c0001e27983 */ /* 0x000f220000300800 */
[----:B-1----:R-:W-:Y:S02]  /*c4e0*/  F2FP.SATFINITE.E4M3.F32.PACK_AB_MERGE_C R33, RZ, R218, RZ ;  /* 0x000000daff21723e */ /* 0x002fe400048070ff */
[----:B------:R-:W-:Y:S01]  /*c4f0*/  F2FP.SATFINITE.E4M3.F32.PACK_AB_MERGE_C R217, RZ, R217, RZ ;  /* 0x000000d9ffd9723e */ /* 0x000fe200048070ff */
[----:B------:R0:W-:Y:S01]  /*c500*/  @!P5 STG.E.U8 desc[UR16][R26.64+0x8], R35 ;  /* 0x000008231a00d986 */ /* 0x0001e2000c101110 */
[----:B------:R-:W-:-:S02]  /*c510*/  ISETP.LT.OR P5, PT, R41, 0x11, !P2 ;  /* 0x000000112900780c */ /* 0x000fc400057a1670 */
[----:B------:R-:W-:Y:S01]  /*c520*/  F2FP.SATFINITE.E4M3.F32.PACK_AB_MERGE_C R215, RZ, R215, RZ ;  /* 0x000000d7ffd7723e */ /* 0x000fe200048070ff */
[----:B------:R-:W3:Y:S01]  /*c530*/  LDL.LU R224, [R1+0x8] ;  /* 0x0000080001e07983 */ /* 0x000ee20000300800 */
[----:B------:R-:W-:-:S03]  /*c540*/  FMUL R216, R216, UR20 ;  /* 0x00000014d8d87c20 */ /* 0x000fc60008400000 */
[----:B------:R-:W4:Y:S04]  /*c550*/  LDL.LU R225, [R1+0x4] ;  /* 0x0000040001e17983 */ /* 0x000f280000300800 */
[----:B------:R-:W3:Y:S01]  /*c560*/  LDL.LU R223, [R1] ;  /* 0x0000000001df7983 */ /* 0x000ee20000300800 */
[----:B0-----:R-:W-:Y:S01]  /*c570*/  F2FP.SATFINITE.E4M3.F32.PACK_AB_MERGE_C R35, RZ, R216, RZ ;  /* 0x000000d8ff23723e */ /* 0x001fe200048070ff */
[----:B------:R-:W-:Y:S01]  /*c580*/  FMUL R214, R214, UR20 ;  /* 0x00000014d6d67c20 */ /* 0x000fe20008400000 */
[----:B------:R-:W-:Y:S01]  /*c590*/  FMUL R213, R213, UR20 ;  /* 0x00000014d5d57c20 */ /* 0x000fe20008400000 */
[----:B------:R0:W-:Y:S01]  /*c5a0*/  @!P0 STG.E.U8 desc[UR16][R24.64+0x10], R33 ;  /* 0x0000102118008986 */ /* 0x0001e2000c101110 */
[----:B------:R-:W-:Y:S01]  /*c5b0*/  ISETP.LT.OR P0, PT, R41, 0x19, !P3 ;  /* 0x000000192900780c */ /* 0x000fe20005f01670 */
[----:B------:R-:W-:Y:S01]  /*c5c0*/  FMUL R211, R211, UR20 ;  /* 0x00000014d3d37c20 */ /* 0x000fe20008400000 */
[----:B------:R-:W-:Y:S01]  /*c5d0*/  FMUL R212, R212, UR20 ;  /* 0x00000014d4d47c20 */ /* 0x000fe20008400000 */
[----:B------:R-:W-:Y:S01]  /*c5e0*/  @!P1 STG.E.U8 desc[UR16][R24.64+0x11], R217 ;  /* 0x000011d918009986 */ /* 0x000fe2000c101110 */
[C---:B------:R-:W-:Y:S01]  /*c5f0*/  ISETP.LT.OR P1, PT, R41.reuse, 0x1a, !P3 ;  /* 0x0000001a2900780c */ /* 0x040fe20005f21670 */
[----:B------:R-:W-:Y:S01]  /*c600*/  FMUL R210, R210, UR20 ;  /* 0x00000014d2d27c20 */ /* 0x000fe20008400000 */
[----:B------:R-:W-:Y:S01]  /*c610*/  F2FP.SATFINITE.E4M3.F32.PACK_AB_MERGE_C R213, RZ, R213, RZ ;  /* 0x000000d5ffd5723e */ /* 0x000fe200048070ff */
[----:B------:R-:W-:Y:S01]  /*c620*/  @!P6 STG.E.U8 desc[UR16][R26.64+0x11], R215 ;  /* 0x000011d71a00e986 */ /* 0x000fe2000c101110 */
[----:B------:R-:W-:Y:S01]  /*c630*/  ISETP.LT.OR P6, PT, R41, 0x1a, !P2 ;  /* 0x0000001a2900780c */ /* 0x000fe200057c1670 */
[----:B------:R-:W-:Y:S01]  /*c640*/  FMUL R209, R209, UR20 ;  /* 0x00000014d1d17c20 */ /* 0x000fe20008400000 */
[----:B------:R-:W-:Y:S01]  /*c650*/  F2FP.SATFINITE.E4M3.F32.PACK_AB_MERGE_C R211, RZ, R211, RZ ;  /* 0x000000d3ffd3723e */ /* 0x000fe200048070ff */
[----:B------:R1:W-:Y:S01]  /*c660*/  @!P5 STG.E.U8 desc[UR16][R26.64+0x10], R35 ;  /* 0x000010231a00d986 */ /* 0x0003e2000c101110 */
[----:B0-----:R-:W-:Y:S01]  /*c670*/  F2FP.SATFINITE.E4M3.F32.PACK_AB_MERGE_C R33, RZ, R214, RZ ;  /* 0x000000d6ff21723e */ /* 0x001fe200048070ff */
[----:B------:R-:W-:Y:S01]  /*c680*/  FMUL R207, R207, UR20 ;  /* 0x00000014cfcf7c20 */ /* 0x000fe20008400000 */
[C---:B------:R-:W-:Y:S01]  /*c690*/  ISETP.LT.OR P5, PT, R41.reuse, 0x19, !P2 ;  /* 0x000000192900780c */ /* 0x040fe200057a1670 */
[----:B------:R-:W-:Y:S01]  /*c6a0*/  FMUL R208, R208, UR20 ;  /* 0x00000014d0d07c20 */ /* 0x000fe20008400000 */
[----:B------:R-:W-:Y:S01]  /*c6b0*/  F2FP.SATFINITE.E4M3.F32.PACK_AB_MERGE_C R209, RZ, R209, RZ ;  /* 0x000000d1ffd1723e */ /* 0x000fe200048070ff */
[----:B------:R0:W-:Y:S01]  /*c6c0*/  @!P0 STG.E.U8 desc[UR16][R24.64+0x18], R33 ;  /* 0x0000182118008986 */ /* 0x0001e2000c101110 */
[C---:B------:R-:W-:Y:S01]  /*c6d0*/  ISETP.LT.OR P0, PT, R41.reuse, 0x21, !P3 ;  /* 0x000000212900780c */ /* 0x040fe20005f01670 */
[----:B------:R-:W-:Y:S01]  /*c6e0*/  FMUL R206, R206, UR20 ;  /* 0x00000014cece7c20 */ /* 0x000fe20008400000 */
[----:B------:R-:W-:Y:S01]  /*c6f0*/  F2FP.SATFINITE.E4M3.F32.PACK_AB_MERGE_C R207, RZ, R207, RZ ;  /* 0x000000cfffcf723e */ /* 0x000fe200048070ff */
[----:B------:R-:W-:Y:S01]  /*c700*/  @!P1 STG.E.U8 desc[UR16][R24.64+0x19], R213 ;  /* 0x000019d518009986 */ /* 0x000fe2000c101110 */
[----:B------:R-:W-:Y:S01]  /*c710*/  ISETP.LT.OR P1, PT, R41, 0x22, !P3 ;  /* 0x000000222900780c */ /* 0x000fe20005f21670 */
[----:B------:R-:W-:Y:S01]  /*c720*/  FMUL R205, R205, UR20 ;  /* 0x00000014cdcd7c20 */ /* 0x000fe20008400000 */
[----:B-1----:R-:W-:Y:S01]  /*c730*/  F2FP.SATFINITE.E4M3.F32.PACK_AB_MERGE_C R35, RZ, R212, RZ ;  /* 0x000000d4ff23723e */ /* 0x002fe200048070ff */
        /* <DEDUP_REMOVED lines=11> */
[----:B------:R-:W-:Y:S01]  /*c7f0*/  ISETP.LT.OR P0, PT, R41, 0x29, !P3 ;  /* 0x000000292900780c */ /* 0x000fe20005f01670 */
[----:B------:R-:W-:Y:S01]  /*c800*/  FMUL R201, R201, UR20 ;  /* 0x00000014c9c97c20 */ /* 0x000fe20008400000 */
[----:B------:R-:W-:Y:S01]  /*c810*/  FMUL R199, R199, UR20 ;  /* 0x00000014c7c77c20 */ /* 0x000fe20008400000 */
[----:B------:R-:W-:Y:S01]  /*c820*/  @!P1 STG.E.U8 desc[UR16][R24.64+0x21], R209 ;  /* 0x000021d118009986 */ /* 0x000fe2000c101110 */
[C---:B------:R-:W-:Y:S01]  /*c830*/  ISETP.LT.OR P1, PT, R41.reuse, 0x2a, !P3 ;  /* 0x0000002a2900780c */ /* 0x040fe20005f21670 */
        /* <DEDUP_REMOVED lines=9> */
[----:B------:R-:W-:Y:S01]  /*c8d0*/  ISETP.LT.OR P5, PT, R41, 0x29, !P2 ;  /* 0x000000292900780c */ /* 0x000fe200057a1670 */
[----:B------:R-:W-:Y:S01]  /*c8e0*/  FMUL R195, R195, UR20 ;  /* 0x00000014c3c37c20 */ /* 0x000fe20008400000 */
[----:B------:R-:W-:Y:S01]  /*c8f0*/  F2FP.SATFINITE.E4M3.F32.PACK_AB_MERGE_C R199, RZ, R199, RZ ;  /* 0x000000c7ffc7723e */ /* 0x000fe200048070ff */
[----:B------:R0:W-:Y:S01]  /*c900*/  @!P0 STG.E.U8 desc[UR16][R24.64+0x28], R33 ;  /* 0x0000282118008986 */ /* 0x0001e2000c101110 */
[C---:B------:R-:W-:Y:S01]  /*c910*/  ISETP.LT.OR P0, PT, R41.reuse, 0x31, !P3 ;  /* 0x000000312900780c */ /* 0x040fe20005f01670 */
[----:B------:R-:W-:Y:S01]  /*c920*/  FMUL R196, R196, UR20 ;  /* 0x00000014c4c47c20 */ /* 0x000fe20008400000 */
[----:B------:R-:W-:Y:S01]  /*c930*/  F2FP.SATFINITE.E4M3.F32.PACK_AB_MERGE_C R197, RZ, R197, RZ ;  /* 0x000000c5ffc5723e */ /* 0x000fe200048070ff */
        /* <DEDUP_REMOVED lines=59> */
[C---:B------:R-:W-:Y:S01]  /*ccf0*/  ISETP.LT.OR P6, PT, R41.reuse, 0x4a, !P2 ;  /* 0x0000004a2900780c */ /* 0x040fe200057c1670 */
        /* <DEDUP_REMOVED lines=57> */
[----:B------:R-:W-:Y:S01]  /*d090*/  ISETP.LT.OR P5, PT, R41, 0x61, !P3 ;  /* 0x000000612900780c */ /* 0x000fe20005fa1670 */
[----:B------:R-:W-:Y:S01]  /*d0a0*/  FMUL R161, R161, UR20 ;  /* 0x00000014a1a17c20 */ /* 0x000fe20008400000 */
[----:B0-----:R-:W-:Y:S01]  /*d0b0*/  F2FP.SATFINITE.E4M3.F32.PACK_AB_MERGE_C R33, RZ, R178, RZ ;  /* 0x000000b2ff21723e */ /* 0x001fe200048070ff */
[----:B------:R-:W-:Y:S01]  /*d0c0*/  FMUL R160, R160, UR20 ;  /* 0x00000014a0a07c20 */ /* 0x000fe20008400000 */
[----:B------:R-:W-:Y:S01]  /*d0d0*/  FMUL R159, R159, UR20 ;  /* 0x000000149f9f7c20 */ /* 0x000fe20008400000 */
[----:B------:R-:W-:Y:S01]  /*d0e0*/  FMUL R157, R157, UR20 ;  /* 0x000000149d9d7c20 */ /* 0x000fe20008400000 */
[----:B------:R-:W-:Y:S01]  /*d0f0*/  F2FP.SATFINITE.E4M3.F32.PACK_AB_MERGE_C R161, RZ, R161, RZ ;  /* 0x000000a1ffa1723e */ /* 0x000fe200048070ff */
[----:B------:R-:W-:Y:S01]  /*d100*/  FMUL R158, R158, UR20 ;  /* 0x000000149e9e7c20 */ /* 0x000fe20008400000 */
[----:B------:R-:W-:Y:S01]  /*d110*/  FMUL R156, R156, UR20 ;  /* 0x000000149c9c7c20 */ /* 0x000fe20008400000 */
[----:B------:R-:W-:Y:S01]  /*d120*/  @!P6 STG.E.U8 desc[UR16][R24.64+0x61], R177 ;  /* 0x000061b11800e986 */ /* 0x000fe2000c101110 */
[----:B------:R-:W-:Y:S01]  /*d130*/  ISETP.LT.OR P6, PT, R41, 0x69, !P3 ;  /* 0x000000692900780c */ /* 0x000fe20005fc1670 */
[----:B------:R-:W-:Y:S01]  /*d140*/  FMUL R155, R155, UR20 ;  /* 0x000000149b9b7c20 */ /* 0x000fe20008400000 */
[----:B-1----:R-:W-:Y:S01]  /*d150*/  F2FP.SATFINITE.E4M3.F32.PACK_AB_MERGE_C R35, RZ, R176, RZ ;  /* 0x000000b0ff23723e */ /* 0x002fe200048070ff */
[----:B------:R0:W-:Y:S01]  /*d160*/  @!P5 STG.E.U8 desc[UR16][R24.64+0x60], R33 ;  /* 0x000060211800d986 */ /* 0x0001e2000c101110 */
        /* <DEDUP_REMOVED lines=16> */
[----:B-1----:R-:W-:Y:S01]  /*d270*/  F2FP.SATFINITE.E4M3.F32.PACK_AB_MERGE_C R35, RZ, R170, RZ ;  /* 0x000000aaff23723e */ /* 0x002fe200048070ff */
[----:B------:R-:W-:Y:S01]  /*d280*/  @!P0 STG.E.U8 desc[UR16][R24.64+0x69], R173 ;  /* 0x000069ad18008986 */ /* 0x000fe2000c101110 */
        /* <DEDUP_REMOVED lines=12> */
[----:B------:R-:W-:Y:S01]  /*d350*/  ISETP.LT.OR P6, PT, R41, 0x79, !P3 ;  /* 0x000000792900780c */ /* 0x000fe20005fc1670 */
[----:B------:R-:W-:Y:S01]  /*d360*/  FMUL R17, R17, UR20 ;  /* 0x0000001411117c20 */ /* 0x000fe20008400000 */
[----:B------:R-:W-:Y:S01]  /*d370*/  ISETP.LT.OR P3, PT, R41, 0x7a, !P3 ;  /* 0x0000007a2900780c */ /* 0x000fe20005f61670 */
[----:B------:R-:W-:Y:S01]  /*d380*/  @!P0 STG.E.U8 desc[UR16][R24.64+0x71], R169 ;  /* 0x000071a918008986 */ /* 0x000fe2000c101110 */
[----:B0-----:R-:W-:Y:S01]  /*d390*/  F2FP.SATFINITE.E4M3.F32.PACK_AB_MERGE_C R33, RZ, R168, RZ ;  /* 0x000000a8ff21723e */ /* 0x001fe200048070ff */
[----:B------:R-:W-:Y:S01]  /*d3a0*/  FMUL R18, R18, UR20 ;  /* 0x0000001412127c20 */ /* 0x000fe20008400000 */
[----:B------:R-:W-:Y:S01]  /*d3b0*/  ISETP.GE.AND P0, PT, R42, 0x89, PT ;  /* 0x000000892a00780c */ /* 0x000fe20003f06270 */
[----:B------:R-:W-:Y:S01]  /*d3c0*/  FMUL R16, R16, UR20 ;  /* 0x0000001410107c20 */ /* 0x000fe20008400000 */
[----:B------:R-:W-:Y:S01]  /*d3d0*/  F2FP.SATFINITE.E4M3.F32.PACK_AB_MERGE_C R21, RZ, R21, RZ ;  /* 0x00000015ff15723e */ /* 0x000fe200048070ff */
[----:B------:R0:W-:Y:S01]  /*d3e0*/  @!P1 STG.E.U8 desc[UR16][R26.64+0x70], R33 ;  /* 0x000070211a009986 */ /* 0x0001e2000c101110 */
[----:B------:R-:W-:Y:S01]  /*d3f0*/  ISETP.GE.AND P1, PT, R42, 0x81, PT ;  /* 0x000000812a00780c */ /* 0x000fe20003f26270 */
[----:B------:R-:W-:Y:S01]  /*d400*/  FMUL R15, R15, UR20 ;  /* 0x000000140f0f7c20 */ /* 0x000fe20008400000 */
[----:B-1----:R-:W-:Y:S01]  /*d410*/  F2FP.SATFINITE.E4M3.F32.PACK_AB_MERGE_C R35, RZ, R166, RZ ;  /* 0x000000a6ff23723e */ /* 0x002fe200048070ff */
[----:B------:R-:W-:Y:S01]  /*d420*/  @!P5 STG.E.U8 desc[UR16][R26.64+0x71], R167 ;  /* 0x000071a71a00d986 */ /* 0x000fe2000c101110 */
[----:B------:R-:W-:Y:S01]  /*d430*/  ISETP.LT.OR P5, PT, R41, 0x79, !P2 ;  /* 0x000000792900780c */ /* 0x000fe200057a1670 */
[----:B------:R-:W-:Y:S01]  /*d440*/  FMUL R13, R13, UR20 ;  /* 0x000000140d0d7c20 */ /* 0x000fe20008400000 */
[C---:B------:R-:W-:Y:S01]  /*d450*/  ISETP.LT.OR P2, PT, R41.reuse, 0x7a, !P2 ;  /* 0x0000007a2900780c */ /* 0x040fe20005741670 */
        /* <DEDUP_REMOVED lines=9> */
[----:B------:R-:W-:Y:S01]  /*d4f0*/  F2FP.SATFINITE.E4M3.F32.PACK_AB_MERGE_C R17, RZ, R17, RZ ;  /* 0x00000011ff11723e */ /* 0x000fe200048070ff */
[----:B------:R-:W-:Y:S01]  /*d500*/  @!P5 STG.E.U8 desc[UR16][R26.64+0x78], R37 ;  /* 0x000078251a00d986 */ /* 0x000fe2000c101110 */
[----:B------:R-:W-:Y:S01]  /*d510*/  ISETP.LT.OR P5, PT, R41, 0x1, !P0 ;  /* 0x000000012900780c */ /* 0x000fe200047a1670 */
[----:B------:R-:W-:Y:S01]  /*d520*/  FMUL R9, R9, UR20 ;  /* 0x0000001409097c20 */ /* 0x000fe20008400000 */
[----:B------:R-:W-:Y:S01]  /*d530*/  F2FP.SATFINITE.E4M3.F32.PACK_AB_MERGE_C R15, RZ, R15, RZ ;  /* 0x0000000fff0f723e */ /* 0x000fe200048070ff */
[----:B------:R0:W-:Y:S01]  /*d540*/  @!P2 STG.E.U8 desc[UR16][R26.64+0x79], R163 ;  /* 0x000079a31a00a986 */ /* 0x0001e2000c101110 */
[C---:B------:R-:W-:Y:S01]  /*d550*/  ISETP.LT.OR P2, PT, R41.reuse, 0xa, !P1 ;  /* 0x0000000a2900780c */ /* 0x040fe20004f41670 */
        /* <DEDUP_REMOVED lines=9> */
[----:B------:R-:W-:Y:S01]  /*d5f0*/  F2FP.SATFINITE.E4M3.F32.PACK_AB_MERGE_C R11, RZ, R11, RZ ;  /* 0x0000000bff0b723e */ /* 0x000fe200048070ff */
[----:B------:R2:W-:Y:S01]  /*d600*/  @!P5 STG.E.U8 desc[UR16][R30.64], R33 ;  /* 0x000000211e00d986 */ /* 0x0005e2000c101110 */
[----:B------:R-:W-:Y:S01]  /*d610*/  ISETP.LT.OR P5, PT, R41, 0x9, !P0 ;  /* 0x000000092900780c */ /* 0x000fe200047a1670 */
[----:B------:R-:W-:Y:S01]  /*d620*/  FMUL R5, R5, UR20 ;  /* 0x0000001405057c20 */ /* 0x000fe20008400000 */
[----:B0-----:R-:W-:Y:S01]  /*d630*/  F2FP.SATFINITE.E4M3.F32.PACK_AB_MERGE_C R27, RZ, R156, RZ ;  /* 0x0000009cff1b723e */ /* 0x001fe200048070ff */
[----:B-----5:R-:W-:Y:S01]  /*d640*/  FMUL R0, R0, UR20 ;  /* 0x0000001400007c20 */ /* 0x020fe20008400000 */
[----:B------:R-:W-:Y:S01]  /*d650*/  F2FP.SATFINITE.E4M3.F32.PACK_AB_MERGE_C R9, RZ, R9, RZ ;  /* 0x00000009ff09723e */ /* 0x000fe200048070ff */
[----:B------:R-:W-:Y:S01]  /*d660*/  FMUL R6, R6, UR20 ;  /* 0x0000001406067c20 */ /* 0x000fe20008400000 */
[----:B------:R-:W-:Y:S01]  /*d670*/  F2FP.SATFINITE.E4M3.F32.PACK_AB_MERGE_C R7, RZ, R7, RZ ;  /* 0x00000007ff07723e */ /* 0x000fe200048070ff */
[----:B------:R-:W4:Y:S01]  /*d680*/  LDL.LU R221, [R1+0x14] ;  /* 0x0000140001dd7983 */ /* 0x000f220000300800 */
[----:B-1----:R-:W-:Y:S01]  /*d690*/  F2FP.SATFINITE.E4M3.F32.PACK_AB_MERGE_C R25, RZ, R158, RZ ;  /* 0x0000009eff19723e */ /* 0x002fe200048070ff */
[----:B------:R-:W-:Y:S01]  /*d6a0*/  FMUL R2, R2, UR20 ;  /* 0x0000001402027c20 */ /* 0x000fe20008400000 */
[----:B------:R-:W-:Y:S01]  /*d6b0*/  F2FP.SATFINITE.E4M3.F32.PACK_AB_MERGE_C R5, RZ, R5, RZ ;  /* 0x00000005ff05723e */ /* 0x000fe200048070ff */
[----:B------:R-:W-:Y:S01]  /*d6c0*/  @!P6 STG.E.U8 desc[UR16][R30.64+0x1], R159 ;  /* 0x0000019f1e00e986 */ /* 0x000fe2000c101110 */
[----:B------:R-:W-:Y:S01]  /*d6d0*/  ISETP.LT.OR P6, PT, R41, 0xa, !P0 ;  /* 0x0000000a2900780c */ /* 0x000fe200047c1670 */
[----:B------:R-:W-:Y:S01]  /*d6e0*/  FMUL R3, R3, UR20 ;  /* 0x0000001403037c20 */ /* 0x000fe20008400000 */
[----:B--2---:R-:W-:Y:S01]  /*d6f0*/  F2FP.SATFINITE.E4M3.F32.PACK_AB_MERGE_C R33, RZ, R152, RZ ;  /* 0x00000098ff21723e */ /* 0x004fe200048070ff */
[----:B------:R-:W-:Y:S01]  /*d700*/  @!P2 STG.E.U8 desc[UR16][R28.64+0x9], R157 ;  /* 0x0000099d1c00a986 */ /* 0x000fe2000c101110 */
[----:B------:R-:W-:Y:S01]  /*d710*/  ISETP.LT.OR P2, PT, R41, 0x12, !P1 ;  /* 0x000000122900780c */ /* 0x000fe20004f41670 */
[----:B------:R-:W-:-:S02]  /*d720*/  FMUL R4, R4, UR20 ;  /* 0x0000001404047c20 */ /* 0x000fc40008400000 */
[----:B------:R0:W-:Y:S01]  /*d730*/  @!P3 STG.E.U8 desc[UR16][R28.64+0x8], R25 ;  /* 0x000008191c00b986 */ /* 0x0001e2000c101110 */
[----:B------:R-:W-:-:S03]  /*d740*/  ISETP.LT.OR P3, PT, R41, 0x11, !P1 ;  /* 0x000000112900780c */ /* 0x000fc60004f61670 */
[----:B------:R1:W-:Y:S01]  /*d750*/  @!P5 STG.E.U8 desc[UR16][R30.64+0x8], R27 ;  /* 0x0000081b1e00d986 */ /* 0x0003e2000c101110 */
[----:B------:R-:W-:-:S03]  /*d760*/  ISETP.LT.OR P5, PT, R41, 0x11, !P0 ;  /* 0x000000112900780c */ /* 0x000fc600047a1670 */
[----:B------:R-:W-:Y:S01]  /*d770*/  @!P6 STG.E.U8 desc[UR16][R30.64+0x9], R155 ;  /* 0x0000099b1e00e986 */ /* 0x000fe2000c101110 */
[----:B------:R-:W-:-:S03]  /*d780*/  ISETP.LT.OR P6, PT, R41, 0x12, !P0 ;  /* 0x000000122900780c */ /* 0x000fc600047c1670 */
[----:B------:R-:W-:Y:S01]  /*d790*/  @!P2 STG.E.U8 desc[UR16][R28.64+0x11], R153 ;  /* 0x000011991c00a986 */ /* 0x000fe2000c101110 */
[----:B------:R-:W-:Y:S02]  /*d7a0*/  ISETP.LT.OR P2, PT, R41, 0x1a, !P1 ;  /* 0x0000001a2900780c */ /* 0x000fe40004f41670 */
[----:B0-----:R-:W-:Y:S01]  /*d7b0*/  F2FP.SATFINITE.E4M3.F32.PACK_AB_MERGE_C R25, RZ, R154, RZ ;  /* 0x0000009aff19723e */ /* 0x001fe200048070ff */
[----:B------:R-:W2:Y:S01]  /*d7c0*/  LDL.LU R220, [R1+0x18] ;  /* 0x0000180001dc7983 */ /* 0x000ea20000300800 */
[----:B-1----:R-:W-:-:S03]  /*d7d0*/  F2FP.SATFINITE.E4M3.F32.PACK_AB_MERGE_C R27, RZ, R20, RZ ;  /* 0x00000014ff1b723e */ /* 0x002fc600048070ff */
[----:B------:R0:W-:Y:S01]  /*d7e0*/  @!P3 STG.E.U8 desc[UR16][R28.64+0x10], R25 ;  /* 0x000010191c00b986 */ /* 0x0001e2000c101110 */
[----:B------:R-:W-:-:S03]  /*d7f0*/  ISETP.LT.OR P3, PT, R41, 0x19, !P1 ;  /* 0x000000192900780c */ /* 0x000fc60004f61670 */
[----:B------:R-:W-:Y:S01]  /*d800*/  @!P5 STG.E.U8 desc[UR16][R30.64+0x10], R33 ;  /* 0x000010211e00d986 */ /* 0x000fe2000c101110 */
[----:B------:R-:W-:-:S03]  /*d810*/  ISETP.LT.OR P5, PT, R41, 0x19, !P0 ;  /* 0x000000192900780c */ /* 0x000fc600047a1670 */
[----:B------:R1:W-:Y:S01]  /*d820*/  @!P6 STG.E.U8 desc[UR16][R30.64+0x11], R23 ;  /* 0x000011171e00e986 */ /* 0x0003e2000c101110 */
[----:B------:R-:W-:-:S03]  /*d830*/  ISETP.LT.OR P6, PT, R41, 0x1a, !P0 ;  /* 0x0000001a2900780c */ /* 0x000fc600047c1670 */
[----:B------:R3:W-:Y:S01]  /*d840*/  @!P2 STG.E.U8 desc[UR16][R28.64+0x19], R21 ;  /* 0x000019151c00a986 */ /* 0x0007e2000c101110 */
[C---:B------:R-:W-:Y:S02]  /*d850*/  ISETP.LT.OR P2, PT, R41.reuse, 0x22, !P1 ;  /* 0x000000222900780c */ /* 0x040fe40004f41670 */
[----:B0-----:R-:W-:Y:S01]  /*d860*/  F2FP.SATFINITE.E4M3.F32.PACK_AB_MERGE_C R25, RZ, R22, RZ ;  /* 0x00000016ff19723e */ /* 0x001fe200048070ff */
[----:B------:R-:W2:Y:S04]  /*d870*/  LDL.LU R222, [R1+0x1c] ;  /* 0x00001c0001de7983 */ /* 0x000ea80000300800 */
[----:B------:R-:W-:Y:S01]  /*d880*/  @!P3 STG.E.U8 desc[UR16][R28.64+0x18], R25 ;  /* 0x000018191c00b986 */ /* 0x000fe2000c101110 */
[C---:B------:R-:W-:Y:S02]  /*d890*/  ISETP.LT.OR P3, PT, R41.reuse, 0x21, !P1 ;  /* 0x000000212900780c */ /* 0x040fe40004f61670 */
[----:B-1----:R-:W-:Y:S01]  /*d8a0*/  F2FP.SATFINITE.E4M3.F32.PACK_AB_MERGE_C R23, RZ, R18, RZ ;  /* 0x00000012ff17723e */ /* 0x002fe200048070ff */
[----:B------:R-:W-:Y:S01]  /*d8b0*/  @!P5 STG.E.U8 desc[UR16][R30.64+0x18], R27 ;  /* 0x0000181b1e00d986 */ /* 0x000fe2000c101110 */
[----:B------:R-:W-:-:S02]  /*d8c0*/  ISETP.LT.OR P5, PT, R41, 0x21, !P0 ;  /* 0x000000212900780c */ /* 0x000fc400047a1670 */
[----:B---3--:R-:W-:Y:S01]  /*d8d0*/  F2FP.SATFINITE.E4M3.F32.PACK_AB_MERGE_C R21, RZ, R16, RZ ;  /* 0x00000010ff15723e */ /* 0x008fe200048070ff */
[----:B------:R0:W-:Y:S01]  /*d8e0*/  @!P6 STG.E.U8 desc[UR16][R30.64+0x19], R19 ;  /* 0x000019131e00e986 */ /* 0x0001e2000c101110 */
[----:B------:R-:W-:-:S03]  /*d8f0*/  ISETP.LT.OR P6, PT, R41, 0x22, !P0 ;  /* 0x000000222900780c */ /* 0x000fc600047c1670 */
[----:B------:R1:W-:Y:S01]  /*d900*/  @!P2 STG.E.U8 desc[UR16][R28.64+0x21], R17 ;  /* 0x000021111c00a986 */ /* 0x0003e2000c101110 */
[----:B------:R-:W-:-:S03]  /*d910*/  ISETP.LT.OR P2, PT, R41, 0x2a, !P1 ;  /* 0x0000002a2900780c */ /* 0x000fc60004f41670 */
[----:B------:R-:W-:Y:S01]  /*d920*/  @!P3 STG.E.U8 desc[UR16][R28.64+0x20], R23 ;  /* 0x000020171c00b986 */ /* 0x000fe2000c101110 */
[----:B------:R-:W-:-:S03]  /*d930*/  ISETP.LT.OR P3, PT, R41, 0x29, !P1 ;  /* 0x000000292900780c */ /* 0x000fc60004f61670 */
[----:B------:R-:W-:Y:S01]  /*d940*/  @!P5 STG.E.U8 desc[UR16][R30.64+0x20], R21 ;  /* 0x000020151e00d986 */ /* 0x000fe2000c101110 */
[C---:B------:R-:W-:Y:S02]  /*d950*/  ISETP.LT.OR P5, PT, R41.reuse, 0x29, !P0 ;  /* 0x000000292900780c */ /* 0x040fe400047a1670 */
[----:B0-----:R-:W-:Y:S01]  /*d960*/  F2FP.SATFINITE.E4M3.F32.PACK_AB_MERGE_C R19, RZ, R14, RZ ;  /* 0x0000000eff13723e */ /* 0x001fe200048070ff */
[----:B------:R0:W-:Y:S01]  /*d970*/  @!P6 STG.E.U8 desc[UR16][R30.64+0x21], R15 ;  /* 0x0000210f1e00e986 */ /* 0x0001e2000c101110 */
[C---:B------:R-:W-:Y:S02]  /*d980*/  ISETP.LT.OR P6, PT, R41.reuse, 0x2a, !P0 ;  /* 0x0000002a2900780c */ /* 0x040fe400047c1670 */
[----:B-1----:R-:W-:Y:S01]  /*d990*/  F2FP.SATFINITE.E4M3.F32.PACK_AB_MERGE_C R17, RZ, R12, RZ ;  /* 0x0000000cff11723e */ /* 0x002fe200048070ff */
        /* <DEDUP_REMOVED lines=15> */
[----:B0-----:R-:W-:Y:S02]  /*da90*/  F2FP.SATFINITE.E4M3.F32.PACK_AB_MERGE_C R11, RZ, R6, RZ ;  /* 0x00000006ff0b723e */ /* 0x001fe400048070ff */
[C---:B------:R-:W-:Y:S01]  /*daa0*/  ISETP.LT.OR P5, PT, R41.reuse, 0x39, !P0 ;  /* 0x000000392900780c */ /* 0x040fe200047a1670 */
[----:B------:R0:W-:Y:S01]  /*dab0*/  @!P6 STG.E.U8 desc[UR16][R30.64+0x31], R7 ;  /* 0x000031071e00e986 */ /* 0x0001e2000c101110 */
[----:B-1----:R-:W-:Y:S02]  /*dac0*/  F2FP.SATFINITE.E4M3.F32.PACK_AB_MERGE_C R9, RZ, R4, RZ ;  /* 0x00000004ff09723e */ /* 0x002fe400048070ff */
[----:B------:R-:W-:Y:S01]  /*dad0*/  ISETP.LT.OR P6, PT, R41, 0x3a, !P0 ;  /* 0x0000003a2900780c */ /* 0x000fe200047c1670 */
[----:B------:R1:W-:Y:S04]  /*dae0*/  @!P2 STG.E.U8 desc[UR16][R28.64+0x39], R5 ;  /* 0x000039051c00a986 */ /* 0x0003e8000c101110 */
[----:B------:R3:W-:Y:S01]  /*daf0*/  @!P3 STG.E.U8 desc[UR16][R28.64+0x38], R11 ;  /* 0x0000380b1c00b986 */ /* 0x0007e2000c101110 */
[----:B------:R-:W-:Y:S01]  /*db00*/  FMUL R4, R227, UR20 ;  /* 0x00000014e3047c20 */ /* 0x000fe20008400000 */
[----:B------:R-:W-:-:S02]  /*db10*/  ISETP.LT.OR P3, PT, R41, 0x41, !P1 ;  /* 0x000000412900780c */ /* 0x000fc40004f61670 */
[----:B0-----:R-:W-:Y:S02]  /*db20*/  F2FP.SATFINITE.E4M3.F32.PACK_AB_MERGE_C R7, RZ, R3, RZ ;  /* 0x00000003ff07723e */ /* 0x001fe400048070ff */
[----:B-1----:R-:W-:Y:S01]  /*db30*/  F2FP.SATFINITE.E4M3.F32.PACK_AB_MERGE_C R5, RZ, R0, RZ ;  /* 0x00000000ff05723e */ /* 0x002fe200048070ff */
[----:B------:R-:W-:Y:S01]  /*db40*/  FMUL R0, R223, UR20 ;  /* 0x00000014df007c20 */ /* 0x000fe20008400000 */
[----:B------:R-:W-:Y:S01]  /*db50*/  ISETP.LT.OR P2, PT, R41, 0x42, !P1 ;  /* 0x000000422900780c */ /* 0x000fe20004f41670 */
[----:B------:R-:W2:Y:S01]  /*db60*/  LDL.LU R223, [R1+0x20] ;  /* 0x0000200001df7983 */ /* 0x000ea20000300800 */
[----:B---3--:R-:W-:Y:S02]  /*db70*/  F2FP.SATFINITE.E4M3.F32.PACK_AB_MERGE_C R11, RZ, R2, RZ ;  /* 0x00000002ff0b723e */ /* 0x008fe400048070ff */
[----:B------:R-:W-:Y:S01]  /*db80*/  F2FP.SATFINITE.E4M3.F32.PACK_AB_MERGE_C R13, RZ, R0, RZ ;  /* 0x00000000ff0d723e */ /* 0x000fe200048070ff */
[----:B----4-:R-:W-:Y:S01]  /*db90*/  FMUL R0, R225, UR20 ;  /* 0x00000014e1007c20 */ /* 0x010fe20008400000 */
[----:B------:R-:W-:Y:S01]  /*dba0*/  FMUL R2, R224, UR20 ;  /* 0x00000014e0027c20 */ /* 0x000fe20008400000 */
[----:B------:R-:W3:Y:S04]  /*dbb0*/  LDL.LU R225, [R1+0x24] ;  /* 0x0000240001e17983 */ /* 0x000ee80000300800 */
[----:B------:R-:W4:Y:S01]  /*dbc0*/  LDL.LU R224, [R1+0x28] ;  /* 0x0000280001e07983 */ /* 0x000f220000300800 */
[----:B------:R-:W-:-:S03]  /*dbd0*/  FMUL R3, R226, UR20 ;  /* 0x00000014e2037c20 */ /* 0x000fc60008400000 */
[----:B------:R-:W4:Y:S04]  /*dbe0*/  LDL.LU R226, [R1+0x2c] ;  /* 0x00002c0001e27983 */ /* 0x000f280000300800 */
[----:B------:R-:W4:Y:S04]  /*dbf0*/  LDL.LU R227, [R1+0x30] ;  /* 0x0000300001e37983 */ /* 0x000f280000300800 */
[----:B------:R-:W-:Y:S01]  /*dc00*/  @!P5 STG.E.U8 desc[UR16][R30.64+0x38], R9 ;  /* 0x000038091e00d986 */ /* 0x000fe2000c101110 */
[----:B------:R-:W-:-:S03]  /*dc10*/  ISETP.LT.OR P5, PT, R41, 0x41, !P0 ;  /* 0x000000412900780c */ /* 0x000fc600047a1670 */
[----:B------:R0:W-:Y:S01]  /*dc20*/  @!P6 STG.E.U8 desc[UR16][R30.64+0x39], R7 ;  /* 0x000039071e00e986 */ /* 0x0001e2000c101110 */
[----:B------:R-:W-:-:S03]  /*dc30*/  ISETP.LT.OR P6, PT, R41, 0x42, !P0 ;  /* 0x000000422900780c */ /* 0x000fc600047c1670 */
[----:B------:R-:W-:Y:S01]  /*dc40*/  @!P3 STG.E.U8 desc[UR16][R28.64+0x40], R11 ;  /* 0x0000400b1c00b986 */ /* 0x000fe2000c101110 */
[----:B------:R-:W-:-:S03]  /*dc50*/  ISETP.LT.OR P3, PT, R41, 0x49, !P1 ;  /* 0x000000492900780c */ /* 0x000fc60004f61670 */
[----:B------:R1:W-:Y:S01]  /*dc60*/  @!P2 STG.E.U8 desc[UR16][R28.64+0x41], R5 ;  /* 0x000041051c00a986 */ /* 0x0003e2000c101110 */
[----:B0-----:R-:W-:-:S03]  /*dc70*/  F2FP.SATFINITE.E4M3.F32.PACK_AB_MERGE_C R7, RZ, R0, RZ ;  /* 0x00000000ff07723e */ /* 0x001fc600048070ff */
[----:B------:R-:W-:Y:S01]  /*dc80*/  @!P5 STG.E.U8 desc[UR16][R30.64+0x40], R13 ;  /* 0x0000400d1e00d986 */ /* 0x000fe2000c101110 */
[C---:B------:R-:W-:Y:S02]  /*dc90*/  ISETP.LT.OR P2, PT, R41.reuse, 0x4a, !P1 ;  /* 0x0000004a2900780c */ /* 0x040fe40004f41670 */
[----:B-1----:R-:W-:Y:S01]  /*dca0*/  F2FP.SATFINITE.E4M3.F32.PACK_AB_MERGE_C R5, RZ, R2, RZ ;  /* 0x00000002ff05723e */ /* 0x002fe200048070ff */
[----:B------:R0:W-:Y:S01]  /*dcb0*/  @!P6 STG.E.U8 desc[UR16][R30.64+0x41], R7 ;  /* 0x000041071e00e986 */ /* 0x0001e2000c101110 */
[C---:B------:R-:W-:Y:S02]  /*dcc0*/  ISETP.LT.OR P5, PT, R41.reuse, 0x49, !P0 ;  /* 0x000000492900780c */ /* 0x040fe400047a1670 */
[C---:B------:R-:W-:Y:S01]  /*dcd0*/  ISETP.LT.OR P6, PT, R41.reuse, 0x4a, !P0 ;  /* 0x0000004a2900780c */ /* 0x040fe200047c1670 */
[----:B------:R1:W-:Y:S01]  /*dce0*/  @!P3 STG.E.U8 desc[UR16][R28.64+0x48], R5 ;  /* 0x000048051c00b986 */ /* 0x0003e2000c101110 */
[----:B------:R-:W-:Y:S02]  /*dcf0*/  ISETP.LT.OR P3, PT, R41, 0x51, !P1 ;  /* 0x000000512900780c */ /* 0x000fe40004f61670 */
[----:B------:R-:W-:-:S02]  /*dd00*/  F2FP.SATFINITE.E4M3.F32.PACK_AB_MERGE_C R9, RZ, R3, RZ ;  /* 0x00000003ff09723e */ /* 0x000fc400048070ff */
[----:B------:R-:W-:-:S03]  /*dd10*/  F2FP.SATFINITE.E4M3.F32.PACK_AB_MERGE_C R11, RZ, R4, RZ ;  /* 0x00000004ff0b723e */ /* 0x000fc600048070ff */
[----:B------:R1:W-:Y:S04]  /*dd20*/  @!P2 STG.E.U8 desc[UR16][R28.64+0x49], R9 ;  /* 0x000049091c00a986 */ /* 0x0003e8000c101110 */
[----:B------:R-:W-:Y:S01]  /*dd30*/  @!P5 STG.E.U8 desc[UR16][R30.64+0x48], R11 ;  /* 0x0000480b1e00d986 */ /* 0x000fe2000c101110 */
[----:B------:R-:W-:-:S03]  /*dd40*/  FMUL R0, R221, UR20 ;  /* 0x00000014dd007c20 */ /* 0x000fc60008400000 */
[----:B------:R-:W4:Y:S02]  /*dd50*/  LDL.LU R221, [R1+0x34] ;  /* 0x0000340001dd7983 */ /* 0x000f240000300800 */
[----:B0-----:R-:W-:-:S05]  /*dd60*/  F2FP.SATFINITE.E4M3.F32.PACK_AB_MERGE_C R7, RZ, R0, RZ ;  /* 0x00000000ff07723e */ /* 0x001fca00048070ff */
[----:B------:R-:W-:Y:S01]  /*dd70*/  @!P6 STG.E.U8 desc[UR16][R30.64+0x49], R7 ;  /* 0x000049071e00e986 */ /* 0x000fe2000c101110 */
[----:B--2---:R-:W-:-:S03]  /*dd80*/  FMUL R2, R220, UR20 ;  /* 0x00000014dc027c20 */ /* 0x004fc60008400000 */
[----:B------:R-:W2:Y:S02]  /*dd90*/  LDL.LU R220, [R1+0x38] ;  /* 0x0000380001dc7983 */ /* 0x000ea40000300800 */
[----:B-1----:R-:W-:-:S05]  /*dda0*/  F2FP.SATFINITE.E4M3.F32.PACK_AB_MERGE_C R5, RZ, R2, RZ ;  /* 0x00000002ff05723e */ /* 0x002fca00048070ff */
[----:B------:R0:W-:Y:S01]  /*ddb0*/  @!P3 STG.E.U8 desc[UR16][R28.64+0x50], R5 ;  /* 0x000050051c00b986 */ /* 0x0001e2000c101110 */
[----:B------:R-:W-:-:S03]  /*ddc0*/  FMUL R3, R222, UR20 ;  /* 0x00000014de037c20 */ /* 0x000fc60008400000 */
[----:B------:R-:W2:Y:S02]  /*ddd0*/  LDL.LU R222, [R1+0x3c] ;  /* 0x00003c0001de7983 */ /* 0x000ea40000300800 */
[----:B------:R-:W-:Y:S01]  /*dde0*/  F2FP.SATFINITE.E4M3.F32.PACK_AB_MERGE_C R9, RZ, R3, RZ ;  /* 0x00000003ff09723e */ /* 0x000fe200048070ff */
[----:B------:R-:W-:Y:S02]  /*ddf0*/  FMUL R0, R223, UR20 ;  /* 0x00000014df007c20 */ /* 0x000fe40008400000 */
[----:B------:R-:W2:Y:S03]  /*de00*/  LDL.LU R223, [R1+0x40] ;  /* 0x0000400001df7983 */ /* 0x000ea60000300800 */
[----:B------:R-:W-:Y:S01]  /*de10*/  F2FP.SATFINITE.E4M3.F32.PACK_AB_MERGE_C R13, RZ, R0, RZ ;  /* 0x00000000ff0d723e */ /* 0x000fe200048070ff */
[----:B---3--:R-:W-:Y:S02]  /*de20*/  FMUL R2, R225, UR20 ;  /* 0x00000014e1027c20 */ /* 0x008fe40008400000 */
[----:B------:R-:W3:Y:S01]  /*de30*/  LDL.LU R225, [R1+0x44] ;  /* 0x0000440001e17983 */ /* 0x000ee20000300800 */
[----:B----4-:R-:W-:-:S03]  /*de40*/  FMUL R0, R224, UR20 ;  /* 0x00000014e0007c20 */ /* 0x010fc60008400000 */
[----:B------:R-:W4:Y:S01]  /*de50*/  LDL.LU R224, [R1+0x48] ;  /* 0x0000480001e07983 */ /* 0x000f220000300800 */
[----:B------:R-:W-:Y:S01]  /*de60*/  FMUL R3, R226, UR20 ;  /* 0x00000014e2037c20 */ /* 0x000fe20008400000 */
[----:B0-----:R-:W-:Y:S02]  /*de70*/  F2FP.SATFINITE.E4M3.F32.PACK_AB_MERGE_C R5, RZ, R0, RZ ;  /* 0x00000000ff05723e */ /* 0x001fe400048070ff */
[----:B------:R-:W4:Y:S01]  /*de80*/  LDL.LU R226, [R1+0x4c] ;  /* 0x00004c0001e27983 */ /* 0x000f220000300800 */
[----:B------:R-:W-:-:S03]  /*de90*/  FMUL R0, R227, UR20 ;  /* 0x00000014e3007c20 */ /* 0x000fc60008400000 */
[----:B------:R-:W4:Y:S01]  /*dea0*/  LDL.LU R227, [R1+0x50] ;  /* 0x0000500001e37983 */ /* 0x000f220000300800 */
[C---:B------:R-:W-:Y:S02]  /*deb0*/  ISETP.LT.OR P2, PT, R41.reuse, 0x52, !P1 ;  /* 0x000000522900780c */ /* 0x040fe40004f41670 */
[C---:B------:R-:W-:Y:S01]  /*dec0*/  ISETP.LT.OR P6, PT, R41.reuse, 0x52, !P0 ;  /* 0x000000522900780c */ /* 0x040fe200047c1670 */
[----:B------:R-:W4:Y:S01]  /*ded0*/  LDL.LU R219, [R1+0x54] ;  /* 0x0000540001db7983 */ /* 0x000f220000300800 */
[C---:B------:R-:W-:Y:S02]  /*dee0*/  ISETP.LT.OR P5, PT, R41.reuse, 0x51, !P0 ;  /* 0x000000512900780c */ /* 0x040fe400047a1670 */
[----:B------:R-:W-:Y:S02]  /*def0*/  ISETP.LT.OR P3, PT, R41, 0x59, !P1 ;  /* 0x000000592900780c */ /* 0x000fe40004f61670 */
[----:B------:R-:W-:Y:S02]  /*df00*/  F2FP.SATFINITE.E4M3.F32.PACK_AB_MERGE_C R7, RZ, R2, RZ ;  /* 0x00000002ff07723e */ /* 0x000fe400048070ff */
[----:B------:R-:W-:-:S03]  /*df10*/  F2FP.SATFINITE.E4M3.F32.PACK_AB_MERGE_C R11, RZ, R0, RZ ;  /* 0x00000000ff0b723e */ /* 0x000fc600048070ff */
[----:B------:R0:W-:Y:S01]  /*df20*/  @!P2 STG.E.U8 desc[UR16][R28.64+0x51], R9 ;  /* 0x000051091c00a986 */ /* 0x0001e2000c101110 */
[----:B------:R-:W-:-:S03]  /*df30*/  ISETP.LT.OR P2, PT, R41, 0x5a, !P1 ;  /* 0x0000005a2900780c */ /* 0x000fc60004f41670 */
[----:B------:R-:W-:Y:S01]  /*df40*/  @!P6 STG.E.U8 desc[UR16][R30.64+0x51], R7 ;  /* 0x000051071e00e986 */ /* 0x000fe2000c101110 */
[----:B------:R-:W-:-:S03]  /*df50*/  ISETP.LT.OR P6, PT, R41, 0x5a, !P0 ;  /* 0x0000005a2900780c */ /* 0x000fc600047c1670 */
[----:B------:R-:W-:Y:S01]  /*df60*/  @!P5 STG.E.U8 desc[UR16][R30.64+0x50], R13 ;  /* 0x0000500d1e00d986 */ /* 0x000fe2000c101110 */
[----:B0-----:R-:W-:-:S03]  /*df70*/  F2FP.SATFINITE.E4M3.F32.PACK_AB_MERGE_C R9, RZ, R3, RZ ;  /* 0x00000003ff09723e */ /* 0x001fc600048070ff */
[----:B------:R0:W-:Y:S04]  /*df80*/  @!P3 STG.E.U8 desc[UR16][R28.64+0x58], R5 ;  /* 0x000058051c00b986 */ /* 0x0001e8000c101110 */
[----:B------:R1:W-:Y:S01]  /*df90*/  @!P2 STG.E.U8 desc[UR16][R28.64+0x59], R9 ;  /* 0x000059091c00a986 */ /* 0x0003e2000c101110 */
[----:B------:R-:W-:-:S03]  /*dfa0*/  FMUL R0, R221, UR20 ;  /* 0x00000014dd007c20 */ /* 0x000fc60008400000 */
[----:B------:R-:W4:Y:S02]  /*dfb0*/  LDL.LU R221, [R1+0x58] ;  /* 0x0000580001dd7983 */ /* 0x000f240000300800 */
[----:B0-----:R-:W-:-:S05]  /*dfc0*/  F2FP.SATFINITE.E4M3.F32.PACK_AB_MERGE_C R5, RZ, R0, RZ ;  /* 0x00000000ff05723e */ /* 0x001fca00048070ff */
[----:B------:R0:W-:Y:S01]  /*dfd0*/  @!P6 STG.E.U8 desc[UR16][R30.64+0x59], R5 ;  /* 0x000059051e00e986 */ /* 0x0001e2000c101110 */
[----:B--2---:R-:W-:-:S03]  /*dfe0*/  FMUL R2, R220, UR20 ;  /* 0x00000014dc027c20 */ /* 0x004fc60008400000 */
[----:B------:R-:W2:Y:S02]  /*dff0*/  LDL.LU R220, [R1+0x5c] ;  /* 0x00005c0001dc7983 */ /* 0x000ea40000300800 */
[----:B------:R-:W-:Y:S01]  /*e000*/  F2FP.SATFINITE.E4M3.F32.PACK_AB_MERGE_C R7, RZ, R2, RZ ;  /* 0x00000002ff07723e */ /* 0x000fe200048070ff */
[----:B------:R-:W-:Y:S02]  /*e010*/  FMUL R3, R222, UR20 ;  /* 0x00000014de037c20 */ /* 0x000fe40008400000 */
[----:B------:R-:W2:Y:S03]  /*e020*/  LDL.LU R222, [R1+0x60] ;  /* 0x0000600001de7983 */ /* 0x000ea60000300800 */
[----:B-1----:R-:W-:Y:S01]  /*e030*/  F2FP.SATFINITE.E4M3.F32.PACK_AB_MERGE_C R9, RZ, R3, RZ ;  /* 0x00000003ff09723e */ /* 0x002fe200048070ff */
[----:B------:R-:W-:Y:S02]  /*e040*/  FMUL R4, R223, UR20 ;  /* 0x00000014df047c20 */ /* 0x000fe40008400000 */
[----:B------:R-:W2:Y:S01]  /*e050*/  LDL.LU R223, [R1+0x64] ;  /* 0x0000640001df7983 */ /* 0x000ea20000300800 */
[----:B---3--:R-:W-:-:S03]  /*e060*/  FMUL R0, R225, UR20 ;  /* 0x00000014e1007c20 */ /* 0x008fc60008400000 */
[----:B------:R-:W3:Y:S01]  /*e070*/  LDL.LU R225, [R1+0x68] ;  /* 0x0000680001e17983 */ /* 0x000ee20000300800 */
[----:B----4-:R-:W-:Y:S01]  /*e080*/  FMUL R2, R224, UR20 ;  /* 0x00000014e0027c20 */ /* 0x010fe20008400000 */
[----:B0-----:R-:W-:Y:S02]  /*e090*/  F2FP.SATFINITE.E4M3.F32.PACK_AB_MERGE_C R5, RZ, R0, RZ ;  /* 0x00000000ff05723e */ /* 0x001fe400048070ff */
[----:B------:R-:W4:Y:S01]  /*e0a0*/  LDL.LU R224, [R1+0x6c] ;  /* 0x00006c0001e07983 */ /* 0x000f220000300800 */
[----:B------:R-:W-:-:S03]  /*e0b0*/  FMUL R3, R226, UR20 ;  /* 0x00000014e2037c20 */ /* 0x000fc60008400000 */
[----:B------:R-:W4:Y:S01]  /*e0c0*/  LDL.LU R226, [R1+0x70] ;  /* 0x0000700001e27983 */ /* 0x000f220000300800 */
[----:B------:R-:W-:-:S03]  /*e0d0*/  FMUL R0, R227, UR20 ;  /* 0x00000014e3007c20 */ /* 0x000fc60008400000 */
[----:B------:R-:W4:Y:S01]  /*e0e0*/  LDL.LU R227, [R1+0x74] ;  /* 0x0000740001e37983 */ /* 0x000f220000300800 */
[C---:B------:R-:W-:Y:S02]  /*e0f0*/  ISETP.LT.OR P5, PT, R41.reuse, 0x59, !P0 ;  /* 0x000000592900780c */ /* 0x040fe400047a1670 */
[C---:B------:R-:W-:Y:S02]  /*e100*/  ISETP.LT.OR P2, PT, R41.reuse, 0x62, !P1 ;  /* 0x000000622900780c */ /* 0x040fe40004f41670 */
[C---:B------:R-:W-:Y:S02]  /*e110*/  ISETP.LT.OR P3, PT, R41.reuse, 0x61, !P1 ;  /* 0x000000612900780c */ /* 0x040fe40004f61670 */
[----:B------:R-:W-:-:S07]  /*e120*/  ISETP.LT.OR P6, PT, R41, 0x62, !P0 ;  /* 0x000000622900780c */ /* 0x000fce00047c1670 */
[----:B------:R-:W-:Y:S01]  /*e130*/  @!P5 STG.E.U8 desc[UR16][R30.64+0x58], R11 ;  /* 0x0000580b1e00d986 */ /* 0x000fe2000c101110 */
[----:B------:R-:W-:-:S03]  /*e140*/  ISETP.LT.OR P5, PT, R41, 0x61, !P0 ;  /* 0x000000612900780c */ /* 0x000fc600047a1670 */
[----:B------:R0:W-:Y:S01]  /*e150*/  @!P2 STG.E.U8 desc[UR16][R28.64+0x61], R9 ;  /* 0x000061091c00a986 */ /* 0x0001e2000c101110 */
[----:B------:R-:W-:-:S03]  /*e160*/  ISETP.LT.OR P2, PT, R41, 0x6a, !P1 ;  /* 0x0000006a2900780c */ /* 0x000fc60004f41670 */
[----:B------:R1:W-:Y:S01]  /*e170*/  @!P3 STG.E.U8 desc[UR16][R28.64+0x60], R7 ;  /* 0x000060071c00b986 */ /* 0x0003e2000c101110 */
[----:B------:R-:W-:Y:S02]  /*e180*/  ISETP.LT.OR P3, PT, R41, 0x69, !P1 ;  /* 0x000000692900780c */ /* 0x000fe40004f61670 */
[----:B------:R-:W-:Y:S01]  /*e190*/  F2FP.SATFINITE.E4M3.F32.PACK_AB_MERGE_C R13, RZ, R4, RZ ;  /* 0x00000004ff0d723e */ /* 0x000fe200048070ff */
[----:B------:R1:W-:Y:S01]  /*e1a0*/  @!P6 STG.E.U8 desc[UR16][R30.64+0x61], R5 ;  /* 0x000061051e00e986 */ /* 0x0003e2000c101110 */
[----:B0-----:R-:W-:-:S03]  /*e1b0*/  F2FP.SATFINITE.E4M3.F32.PACK_AB_MERGE_C R9, RZ, R3, RZ ;  /* 0x00000003ff09723e */ /* 0x001fc600048070ff */
[----:B------:R-:W-:Y:S01]  /*e1c0*/  @!P5 STG.E.U8 desc[UR16][R30.64+0x60], R13 ;  /* 0x0000600d1e00d986 */ /* 0x000fe2000c101110 */
[----:B-1----:R-:W-:-:S03]  /*e1d0*/  F2FP.SATFINITE.E4M3.F32.PACK_AB_MERGE_C R7, RZ, R2, RZ ;  /* 0x00000002ff07723e */ /* 0x002fc600048070ff */
[----:B------:R-:W-:Y:S01]  /*e1e0*/  @!P2 STG.E.U8 desc[UR16][R28.64+0x69], R9 ;  /* 0x000069091c00a986 */ /* 0x000fe2000c101110 */
[C---:B------:R-:W-:Y:S02]  /*e1f0*/  ISETP.LT.OR P5, PT, R41.reuse, 0x69, !P0 ;  /* 0x000000692900780c */ /* 0x040fe400047a1670 */
[C---:B------:R-:W-:Y:S01]  /*e200*/  ISETP.LT.OR P6, PT, R41.reuse, 0x6a, !P0 ;  /* 0x0000006a2900780c */ /* 0x040fe200047c1670 */
[----:B------:R0:W-:Y:S01]  /*e210*/  @!P3 STG.E.U8 desc[UR16][R28.64+0x68], R7 ;  /* 0x000068071c00b986 */ /* 0x0001e2000c101110 */
[----:B------:R-:W-:Y:S01]  /*e220*/  ISETP.LT.OR P2, PT, R41, 0x72, !P1 ;  /* 0x000000722900780c */ /* 0x000fe20004f41670 */
[----:B------:R-:W-:Y:S01]  /*e230*/  FMUL R2, R219, UR20 ;  /* 0x00000014db027c20 */ /* 0x000fe20008400000 */
[----:B------:R-:W-:Y:S02]  /*e240*/  ISETP.LT.OR P3, PT, R41, 0x71, !P1 ;  /* 0x000000712900780c */ /* 0x000fe40004f61670 */
[----:B------:R-:W-:Y:S02]  /*e250*/  F2FP.SATFINITE.E4M3.F32.PACK_AB_MERGE_C R11, RZ, R0, RZ ;  /* 0x00000000ff0b723e */ /* 0x000fe400048070ff */
[----:B------:R-:W-:-:S03]  /*e260*/  F2FP.SATFINITE.E4M3.F32.PACK_AB_MERGE_C R5, RZ, R2, RZ ;  /* 0x00000002ff05723e */ /* 0x000fc600048070ff */
[----:B------:R-:W-:Y:S01]  /*e270*/  @!P5 STG.E.U8 desc[UR16][R30.64+0x68], R11 ;  /* 0x0000680b1e00d986 */ /* 0x000fe2000c101110 */
[----:B------:R-:W-:-:S03]  /*e280*/  ISETP.LT.OR P5, PT, R41, 0x71, !P0 ;  /* 0x000000712900780c */ /* 0x000fc600047a1670 */
[----:B------:R-:W-:Y:S01]  /*e290*/  @!P6 STG.E.U8 desc[UR16][R30.64+0x69], R5 ;  /* 0x000069051e00e986 */ /* 0x000fe2000c101110 */
[----:B------:R-:W-:Y:S01]  /*e2a0*/  ISETP.LT.OR P6, PT, R41, 0x72, !P0 ;  /* 0x000000722900780c */ /* 0x000fe200047c1670 */
[----:B------:R-:W-:-:S05]  /*e2b0*/  FMUL R0, R221, UR20 ;  /* 0x00000014dd007c20 */ /* 0x000fca0008400000 */
[----:B0-----:R-:W-:-:S05]  /*e2c0*/  F2FP.SATFINITE.E4M3.F32.PACK_AB_MERGE_C R7, RZ, R0, RZ ;  /* 0x00000000ff07723e */ /* 0x001fca00048070ff */
[----:B------:R0:W-:Y:S01]  /*e2d0*/  @!P3 STG.E.U8 desc[UR16][R28.64+0x70], R7 ;  /* 0x000070071c00b986 */ /* 0x0001e2000c101110 */
[C---:B------:R-:W-:Y:S02]  /*e2e0*/  ISETP.LT.OR P3, PT, R41.reuse, 0x79, !P0 ;  /* 0x000000792900780c */ /* 0x040fe40004761670 */
[----:B------:R-:W-:Y:S01]  /*e2f0*/  ISETP.LT.OR P0, PT, R41, 0x7a, !P0 ;  /* 0x0000007a2900780c */ /* 0x000fe20004701670 */
[----:B--2---:R-:W-:-:S05]  /*e300*/  FMUL R3, R220, UR20 ;  /* 0x00000014dc037c20 */ /* 0x004fca0008400000 */
[----:B------:R-:W-:-:S05]  /*e310*/  F2FP.SATFINITE.E4M3.F32.PACK_AB_MERGE_C R9, RZ, R3, RZ ;  /* 0x00000003ff09723e */ /* 0x000fca00048070ff */
[----:B------:R1:W-:Y:S01]  /*e320*/  @!P2 STG.E.U8 desc[UR16][R28.64+0x71], R9 ;  /* 0x000071091c00a986 */ /* 0x0003e2000c101110 */
[C---:B------:R-:W-:Y:S02]  /*e330*/  ISETP.LT.OR P2, PT, R41.reuse, 0x79, !P1 ;  /* 0x000000792900780c */ /* 0x040fe40004f41670 */
[----:B------:R-:W-:Y:S01]  /*e340*/  ISETP.LT.OR P1, PT, R41, 0x7a, !P1 ;  /* 0x0000007a2900780c */ /* 0x000fe20004f21670 */
[----:B------:R-:W-:-:S05]  /*e350*/  FMUL R0, R222, UR20 ;  /* 0x00000014de007c20 */ /* 0x000fca0008400000 */
[----:B------:R-:W-:-:S05]  /*e360*/  F2FP.SATFINITE.E4M3.F32.PACK_AB_MERGE_C R13, RZ, R0, RZ ;  /* 0x00000000ff0d723e */ /* 0x000fca00048070ff */
[----:B------:R2:W-:Y:S01]  /*e370*/  @!P5 STG.E.U8 desc[UR16][R30.64+0x70], R13 ;  /* 0x0000700d1e00d986 */ /* 0x0005e2000c101110 */
[----:B------:R-:W-:Y:S01]  /*e380*/  FMUL R0, R223, UR20 ;  /* 0x00000014df007c20 */ /* 0x000fe20008400000 */
[----:B---3--:R-:W-:Y:S01]  /*e390*/  FMUL R2, R225, UR20 ;  /* 0x00000014e1027c20 */ /* 0x008fe20008400000 */
[----:B----4-:R-:W-:-:S03]  /*e3a0*/  FMUL R3, R224, UR20 ;  /* 0x00000014e0037c20 */ /* 0x010fc60008400000 */
[----:B0-----:R-:W-:Y:S01]  /*e3b0*/  F2FP.SATFINITE.E4M3.F32.PACK_AB_MERGE_C R7, RZ, R0, RZ ;  /* 0x00000000ff07723e */ /* 0x001fe200048070ff */
[----:B------:R-:W-:Y:S01]  /*e3c0*/  FMUL R4, R226, UR20 ;  /* 0x00000014e2047c20 */ /* 0x000fe20008400000 */
[----:B------:R-:W-:Y:S01]  /*e3d0*/  FMUL R5, R227, UR20 ;  /* 0x00000014e3057c20 */ /* 0x000fe20008400000 */
[----:B-1----:R-:W-:Y:S02]  /*e3e0*/  F2FP.SATFINITE.E4M3.F32.PACK_AB_MERGE_C R9, RZ, R2, RZ ;  /* 0x00000002ff09723e */ /* 0x002fe400048070ff */
[----:B------:R-:W-:Y:S02]  /*e3f0*/  F2FP.SATFINITE.E4M3.F32.PACK_AB_MERGE_C R3, RZ, R3, RZ ;  /* 0x00000003ff03723e */ /* 0x000fe400048070ff */
[----:B------:R-:W-:Y:S02]  /*e400*/  F2FP.SATFINITE.E4M3.F32.PACK_AB_MERGE_C R11, RZ, R4, RZ ;  /* 0x00000004ff0b723e */ /* 0x000fe400048070ff */
[----:B------:R-:W-:Y:S01]  /*e410*/  F2FP.SATFINITE.E4M3.F32.PACK_AB_MERGE_C R5, RZ, R5, RZ ;  /* 0x00000005ff05723e */ /* 0x000fe200048070ff */
[----:B------:R2:W-:Y:S04]  /*e420*/  @!P6 STG.E.U8 desc[UR16][R30.64+0x71], R7 ;  /* 0x000071071e00e986 */ /* 0x0005e8000c101110 */
[----:B------:R2:W-:Y:S04]  /*e430*/  @!P2 STG.E.U8 desc[UR16][R28.64+0x78], R9 ;  /* 0x000078091c00a986 */ /* 0x0005e8000c101110 */
[----:B------:R2:W-:Y:S04]  /*e440*/  @!P1 STG.E.U8 desc[UR16][R28.64+0x79], R3 ;  /* 0x000079031c009986 */ /* 0x0005e8000c101110 */
[----:B------:R2:W-:Y:S04]  /*e450*/  @!P3 STG.E.U8 desc[UR16][R30.64+0x78], R11 ;  /* 0x0000780b1e00b986 */ /* 0x0005e8000c101110 */
[----:B------:R2:W-:Y:S02]  /*e460*/  @!P0 STG.E.U8 desc[UR16][R30.64+0x79], R5 ;  /* 0x000079051e008986 */ /* 0x0005e4000c101110 */
.L_x_290:
[----:B------:R-:W-:Y:S05]  /*e470*/  BSYNC B0 ;  /* 0x0000000000007941 */ /* 0x000fea0003800000 */
.L_x_32:
[----:B0-2---:R-:W2:Y:S04]  /*e480*/  LDL.LU R3, [R1+0x78] ;  /* 0x0000780001037983 */ /* 0x005ea80000300800 */
[----:B-----5:R-:W2:Y:S01]  /*e490*/  LDL.LU R2, [R1+0x7c] ;  /* 0x00007c0001027983 */ /* 0x020ea20000300800 */
[----:B------:R-:W-:Y:S01]  /*e4a0*/  ULDC UR6, c[0x0][0xc] ;  /* 0x0000030000067ab9 */ /* 0x000fe20000000800 */
[----:B------:R-:W-:Y:S01]  /*e4b0*/  ULDC UR7, c[0x0][0x10] ;  /* 0x0000040000077ab9 */ /* 0x000fe20000000800 */
[----:B------:R-:W2:Y:S01]  /*e4c0*/  LDC R5, c[0x0][0x14] ;  /* 0x00000500ff057b82 */ /* 0x000ea20000000800 */
[----:B------:R-:W-:Y:S01]  /*e4d0*/  UIMAD.WIDE.U32 UR6, UR6, UR7, URZ ;  /* 0x00000007060672a5 */ /* 0x000fe2000f8e003f */
[----:B------:R-:W-:Y:S01]  /*e4e0*/  PRMT R0, RZ, 0x7610, R0 ;  /* 0x00007610ff007816 */ /* 0x000fe20000000000 */
[----:B------:R-:W-:-:S04]  /*e4f0*/  UMOV UR22, 0xffffffff ;  /* 0xffffffff00167882 */ /* 0x000fc80000000000 */
[----:B--2---:R-:W-:-:S04]  /*e500*/  IMAD.WIDE.U32 R2, R5, UR6, R2 ;  /* 0x0000000605027c25 */ /* 0x004fc8000f8e0002 */
[----:B------:R-:W-:Y:S01]  /*e510*/  IMAD R5, R5, UR7, RZ ;  /* 0x0000000705057c24 */ /* 0x000fe2000f8e02ff */
[----:B------:R-:W-:Y:S01]  /*e520*/  ULDC.64 UR6, c[0x0][0x650] ;  /* 0x0001940000067ab9 */ /* 0x000fe20000000a00 */
[----:B------:R-:W-:Y:S01]  /*e530*/  IMAD.MOV.U32 R19, RZ, RZ, R2 ;  /* 0x000000ffff137224 */ /* 0x000fe200078e0002 */
[----:B------:R-:W-:Y:S01]  /*e540*/  ISETP.GE.U32.AND P0, PT, R2, UR6, PT ;  /* 0x0000000602007c0c */ /* 0x000fe2000bf06070 */
[----:B------:R-:W-:Y:S02]  /*e550*/  IMAD.IADD R22, R3, 0x1, R5 ;  /* 0x0000000103167824 */ /* 0x000fe400078e0205 */
[----:B------:R-:W-:-:S03]  /*e560*/  IMAD.MOV.U32 R2, RZ, RZ, -0x1 ;  /* 0xffffffffff027424 */ /* 0x000fc600078e00ff */
[----:B------:R0:W-:Y:S01]  /*e570*/  STL [R1+0x78], R22 ;  /* 0x0000781601007387 */ /* 0x0001e20000100800 */
[----:B------:R-:W-:-:S03]  /*e580*/  ISETP.GE.U32.AND.EX P0, PT, R22, UR7, PT, P0 ;  /* 0x0000000716007c0c */ /* 0x000fc6000bf06100 */
[----:B------:R0:W-:Y:S04]  /*e590*/  STL [R1+0x7c], R19 ;  /* 0x00007c1301007387 */ /* 0x0001e80000100800 */
[----:B------:R0:W-:Y:S06]  /*e5a0*/  STL [R1+0x80], R2 ;  /* 0x0000800201007387 */ /* 0x0001ec0000100800 */
[----:B------:R-:W-:Y:S05]  /*e5b0*/  @P0 BRA `(.L_x_291) ;  /* 0x00000004006c0947 */ /* 0x000fea0003800000 */
[----:B------:R-:W2:Y:S01]  /*e5c0*/  S2R R14, SR_CTAID.X ;  /* 0x00000000000e7919 */ /* 0x000ea20000002500 */
[----:B------:R-:W5:Y:S01]  /*e5d0*/  LDC.64 R8, c[0x0][0x628] ;  /* 0x00018a00ff087b82 */ /* 0x000f620000000a00 */
[----:B------:R-:W-:Y:S01]  /*e5e0*/  ULDC UR6, c[0x0][0x150] ;  /* 0x0000540000067ab9 */ /* 0x000fe20000000800 */
[----:B------:R-:W-:Y:S01]  /*e5f0*/  IMAD.MOV.U32 R6, RZ, RZ, R19 ;  /* 0x000000ffff067224 */ /* 0x000fe200078e0013 */
[----:B------:R-:W0:Y:S01]  /*e600*/  S2R R16, SR_CTAID.Y ;  /* 0x0000000000107919 */ /* 0x000e220000002600 */
[----:B------:R-:W-:-:S04]  /*e610*/  IMAD.MOV.U32 R7, RZ, RZ, R22 ;  /* 0x000000ffff077224 */ /* 0x000fc800078e0016 */
[----:B------:R-:W0:Y:S08]  /*e620*/  LDC R17, c[0x0][0x144] ;  /* 0x00005100ff117b82 */ /* 0x000e300000000800 */
[----:B------:R-:W0:Y:S08]  /*e630*/  LDC R10, c[0x0][0x630] ;  /* 0x00018c00ff0a7b82 */ /* 0x000e300000000800 */
[----:B------:R-:W0:Y:S01]  /*e640*/  LDC.64 R12, c[0x0][0x620] ;  /* 0x00018800ff0c7b82 */ /* 0x000e220000000a00 */
[----:B-----5:R-:W-:-:S04]  /*e650*/  ISETP.NE.U32.AND P0, PT, R8, RZ, PT ;  /* 0x000000ff0800720c */ /* 0x020fc80003f05070 */
[----:B------:R-:W-:Y:S02]  /*e660*/  ISETP.NE.AND.EX P0, PT, R9, RZ, PT, P0 ;  /* 0x000000ff0900720c */ /* 0x000fe40003f05300 */
[----:B--2---:R-:W-:-:S05]  /*e670*/  I2FP.F32.U32 R0, R14 ;  /* 0x0000000e00007245 */ /* 0x004fca0000201000 */
[----:B------:R-:W-:-:S04]  /*e680*/  FMUL R0, R0, UR6 ;  /* 0x0000000600007c20 */ /* 0x000fc80008400000 */
[----:B------:R2:W0:Y:S02]  /*e690*/  F2I.U32.TRUNC.NTZ R15, R0 ;  /* 0x00000000000f7305 */ /* 0x000424000020f000 */
[----:B------:R-:W-:Y:S05]  /*e6a0*/  @!P0 BRA `(.L_x_292) ;  /* 0x0000000000288947 */ /* 0x000fea0003800000 */
[----:B--2---:R-:W2:Y:S02]  /*e6b0*/  LDC R0, c[0x0][0x634] ;  /* 0x00018d00ff007b82 */ /* 0x004ea40000000800 */
[----:B--2---:R-:W-:-:S05]  /*e6c0*/  IADD3 R7, P0, R19, R0, RZ ;  /* 0x0000000013077210 */ /* 0x004fca0007f1e0ff */
[----:B------:R-:W-:-:S04]  /*e6d0*/  IMAD.X R11, RZ, RZ, R22, P0 ;  /* 0x000000ffff0b7224 */ /* 0x000fc800000e0616 */
[----:B0-----:R-:W-:-:S04]  /*e6e0*/  IMAD.WIDE.U32 R2, R11, R8, RZ ;  /* 0x000000080b027225 */ /* 0x001fc800078e00ff */
[----:B------:R-:W-:-:S04]  /*e6f0*/  IMAD.WIDE.U32 R4, P0, R7, R9, R2 ;  /* 0x0000000907047225 */ /* 0x000fc80007800002 */
[----:B------:R-:W-:-:S04]  /*e700*/  IMAD.WIDE.U32 R2, R7, R8, RZ ;  /* 0x0000000807027225 */ /* 0x000fc800078e00ff */
[----:B------:R-:W-:Y:S01]  /*e710*/  IMAD.X R7, RZ, RZ, RZ, P0 ;  /* 0x000000ffff077224 */ /* 0x000fe200000e06ff */
[----:B------:R-:W-:Y:S01]  /*e720*/  IADD3 RZ, P0, R3, R4, RZ ;  /* 0x0000000403ff7210 */ /* 0x000fe20007f1e0ff */
[----:B------:R-:W-:-:S04]  /*e730*/  IMAD.MOV.U32 R6, RZ, RZ, R5 ;  /* 0x000000ffff067224 */ /* 0x000fc800078e0005 */
[----:B------:R-:W-:-:S08]  /*e740*/  IMAD.WIDE.U32.X R6, R11, R9, R6, P0 ;  /* 0x000000090b067225 */ /* 0x000fd000000e0406 */
.L_x_292:
[-CC-:B01----:R-:W-:Y:S01]  /*e750*/  SHF.R.U64 R24, R6, R10.reuse, R7.reuse ;  /* 0x0000000a06187219 */ /* 0x183fe20000001207 */
[----:B------:R-:W0:Y:S01]  /*e760*/  LDC.64 R20, c[0x0][0x640] ;  /* 0x00019000ff147b82 */ /* 0x000e220000000a00 */
[----:B--2---:R-:W-:Y:S01]  /*e770*/  SHF.R.U32.HI R0, RZ, R10, R7 ;  /* 0x0000000aff007219 */ /* 0x004fe20000011607 */
[----:B------:R-:W-:Y:S01]  /*e780*/  IMAD.MOV.U32 R2, RZ, RZ, R19 ;  /* 0x000000ffff027224 */ /* 0x000fe200078e0013 */
[----:B------:R-:W-:Y:S01]  /*e790*/  IADD3 R5, P0, RZ, -R24, RZ ;  /* 0x80000018ff057210 */ /* 0x000fe20007f1e0ff */
[----:B------:R-:W-:Y:S01]  /*e7a0*/  IMAD.MOV R15, RZ, RZ, -R15 ;  /* 0x000000ffff0f7224 */ /* 0x000fe200078e0a0f */
[----:B------:R-:W-:Y:S01]  /*e7b0*/  ULDC UR6, c[0x0][0x154] ;  /* 0x0000550000067ab9 */ /* 0x000fe20000000800 */
[----:B------:R-:W-:Y:S02]  /*e7c0*/  IMAD.MOV.U32 R7, RZ, RZ, 0x1 ;  /* 0x00000001ff077424 */ /* 0x000fe400078e00ff */
[----:B------:R-:W1:Y:S01]  /*e7d0*/  LDC R4, c[0x0][0x618] ;  /* 0x00018600ff047b82 */ /* 0x000e620000000800 */
[----:B------:R-:W-:-:S02]  /*e7e0*/  IMAD.X R3, RZ, RZ, ~R0, P0 ;  /* 0x000000ffff037224 */ /* 0x000fc400000e0e00 */
[----:B------:R-:W-:Y:S02]  /*e7f0*/  IMAD R15, R17, R15, R14 ;  /* 0x0000000f110f7224 */ /* 0x000fe400078e020e */
[-C--:B------:R-:W-:Y:S02]  /*e800*/  IMAD R0, R3, R12.reuse, RZ ;  /* 0x0000000c03007224 */ /* 0x080fe400078e02ff */
[----:B------:R-:W-:Y:S01]  /*e810*/  IMAD.MOV.U32 R3, RZ, RZ, R22 ;  /* 0x000000ffff037224 */ /* 0x000fe200078e0016 */
[----:B------:R-:W2:Y:S01]  /*e820*/  LDC R6, c[0x0][0x608] ;  /* 0x00018200ff067b82 */ /* 0x000ea20000000800 */
[----:B------:R-:W-:-:S04]  /*e830*/  IMAD.WIDE.U32 R2, R5, R12, R2 ;  /* 0x0000000c05027225 */ /* 0x000fc800078e0002 */
[----:B------:R-:W-:-:S03]  /*e840*/  IMAD R5, R5, R13, R0 ;  /* 0x0000000d05057224 */ /* 0x000fc600078e0200 */
[----:B------:R-:W5:Y:S01]  /*e850*/  LDC R18, c[0x0][0x658] ;  /* 0x00019600ff127b82 */ /* 0x000f620000000800 */
[----:B------:R-:W-:Y:S01]  /*e860*/  I2FP.F32.U32 R0, R16 ;  /* 0x0000001000007245 */ /* 0x000fe20000201000 */
[----:B------:R-:W-:Y:S01]  /*e870*/  IMAD.IADD R3, R3, 0x1, R5 ;  /* 0x0000000103037824 */ /* 0x000fe200078e0205 */
[----:B0-----:R-:W-:Y:S01]  /*e880*/  ISETP.NE.U32.AND P0, PT, R20, RZ, PT ;  /* 0x000000ff1400720c */ /* 0x001fe20003f05070 */
[----:B------:R-:W-:Y:S02]  /*e890*/  IMAD.MOV.U32 R5, RZ, RZ, -0x1 ;  /* 0xffffffffff057424 */ /* 0x000fe400078e00ff */
[----:B------:R-:W-:Y:S02]  /*e8a0*/  FMUL R0, R0, UR6 ;  /* 0x0000000600007c20 */ /* 0x000fe40008400000 */
[----:B------:R-:W0:Y:S01]  /*e8b0*/  LDC R13, c[0x0][0x148] ;  /* 0x00005200ff0d7b82 */ /* 0x000e220000000800 */
[----:B-1----:R-:W-:Y:S01]  /*e8c0*/  SHF.R.U64 R10, R2, R4, R3 ;  /* 0x00000004020a7219 */ /* 0x002fe20000001203 */
[----:B------:R1:W0:Y:S01]  /*e8d0*/  F2I.U32.TRUNC.NTZ R12, R0 ;  /* 0x00000000000c7305 */ /* 0x000222000020f000 */
[----:B------:R-:W-:-:S02]  /*e8e0*/  ISETP.NE.AND.EX P0, PT, R21, RZ, PT, P0 ;  /* 0x000000ff1500720c */ /* 0x000fc40003f05300 */
[----:B------:R-:W-:-:S03]  /*e8f0*/  SHF.R.U32.HI R3, RZ, R4, R3 ;  /* 0x00000004ff037219 */ /* 0x000fc60000011603 */
[----:B------:R-:W0:Y:S01]  /*e900*/  LDC R14, c[0x0][0x600] ;  /* 0x00018000ff0e7b82 */ /* 0x000e220000000800 */
[-CC-:B--2---:R-:W-:Y:S02]  /*e910*/  SHF.R.U64 R8, R10, R6.reuse, R3.reuse ;  /* 0x000000060a087219 */ /* 0x184fe40000001203 */
[----:B------:R-:W-:-:S05]  /*e920*/  SHF.R.U32.HI R3, RZ, R6, R3 ;  /* 0x00000006ff037219 */ /* 0x000fca0000011603 */
[----:B------:R-:W2:Y:S01]  /*e930*/  LDC R19, c[0x0][0x648] ;  /* 0x00019200ff137b82 */ /* 0x000ea20000000800 */
[-CC-:B-----5:R-:W-:Y:S02]  /*e940*/  SHF.R.U64 R11, R8, R18.reuse, R3.reuse ;  /* 0x00000012080b7219 */ /* 0x1a0fe40000001203 */
[-C--:B------:R-:W-:Y:S02]  /*e950*/  SHF.L.U32 R5, R5, R18.reuse, RZ ;  /* 0x0000001205057219 */ /* 0x080fe400000006ff */
[-C--:B------:R-:W-:Y:S01]  /*e960*/  SHF.R.U32.HI R3, RZ, R18.reuse, R3 ;  /* 0x00000012ff037219 */ /* 0x080fe20000011603 */
[----:B------:R-:W-:Y:S01]  /*e970*/  IMAD.MOV.U32 R2, RZ, RZ, R11 ;  /* 0x000000ffff027224 */ /* 0x000fe200078e000b */
[----:B------:R-:W-:Y:S01]  /*e980*/  SHF.L.U32 R40, R7, R18, RZ ;  /* 0x0000001207287219 */ /* 0x000fe200000006ff */
[----:B------:R-:W0:Y:S01]  /*e990*/  LDC R22, c[0x0][0x638] ;  /* 0x00018e00ff167b82 */ /* 0x000e220000000800 */
[----:B------:R-:W-:-:S07]  /*e9a0*/  LOP3.LUT R17, RZ, R5, RZ, 0x33, !PT ;  /* 0x00000005ff117212 */ /* 0x000fce00078e33ff */
[----:B------:R-:W0:Y:S01]  /*e9b0*/  LDC R23, c[0x0][0x610] ;  /* 0x00018400ff177b82 */ /* 0x000e220000000800 */
[----:B-1----:R-:W-:Y:S05]  /*e9c0*/  @!P0 BRA `(.L_x_293) ;  /* 0x0000000000288947 */ /* 0x002fea0003800000 */
        /* <DEDUP_REMOVED lines=10> */
.L_x_293:
[----:B--2---:R-:W-:Y:S01]  /*ea70*/  SHF.R.U64 R0, R2, R19, R3 ;  /* 0x0000001302007219 */ /* 0x004fe20000001203 */
[----:B0-----:R-:W-:Y:S01]  /*ea80*/  VIADD R3, R14, 0xffffffff ;  /* 0xffffffff0e037836 */ /* 0x001fe20000000000 */
[----:B------:R-:W-:Y:S01]  /*ea90*/  LOP3.LUT R5, R8, R17, RZ, 0xc0, !PT ;  /* 0x0000001108057212 */ /* 0x000fe200078ec0ff */
[----:B------:R-:W-:Y:S01]  /*eaa0*/  IMAD.MOV R12, RZ, RZ, -R12 ;  /* 0x000000ffff0c7224 */ /* 0x000fe200078e0a0c */
[----:B------:R-:W-:Y:S01]  /*eab0*/  R2UR UR22, R24 ;  /* 0x00000000181672ca */ /* 0x000fe200000e0000 */
[----:B------:R-:W-:Y:S01]  /*eac0*/  IMAD.MOV R2, RZ, RZ, -R0 ;  /* 0x000000ffff027224 */ /* 0x000fe200078e0a00 */
[----:B------:R-:W-:Y:S01]  /*ead0*/  LOP3.LUT R3, R10, R3, RZ, 0xc0, !PT ;  /* 0x000000030a037212 */ /* 0x000fe200078ec0ff */
[----:B------:R-:W-:Y:S02]  /*eae0*/  IMAD R40, R40, R0, R5 ;  /* 0x0000000028287224 */ /* 0x000fe400078e0205 */
[----:B------:R-:W-:Y:S02]  /*eaf0*/  @P4 IMAD R15, R13, R12, R16 ;  /* 0x0000000c0d0f4224 */ /* 0x000fe400078e0210 */
[----:B------:R-:W-:-:S02]  /*eb00*/  IMAD R0, R2, R22, R11 ;  /* 0x0000001602007224 */ /* 0x000fc400078e020b */
[----:B------:R-:W-:Y:S02]  /*eb10*/  IMAD R40, R40, R23, R15 ;  /* 0x0000001728287224 */ /* 0x000fe400078e020f */
[----:B------:R-:W-:Y:S02]  /*eb20*/  IMAD R3, R0, R14, R3 ;  /* 0x0000000e00037224 */ /* 0x000fe400078e0203 */
[----:B------:R-:W-:-:S03]  /*eb30*/  IMAD.MOV.U32 R0, RZ, RZ, 0x1 ;  /* 0x00000001ff007424 */ /* 0x000fc600078e00ff */
[----:B------:R-:W-:Y:S02]  /*eb40*/  SEL R2, R3, R40, !P4 ;  /* 0x0000002803027207 */ /* 0x000fe40006000000 */
[----:B------:R-:W-:-:S03]  /*eb50*/  SEL R40, R40, R3, !P4 ;  /* 0x0000000328287207 */ /* 0x000fc60006000000 */
[----:B------:R2:W-:Y:S04]  /*eb60*/  STL [R1+0x80], R2 ;  /* 0x0000800201007387 */ /* 0x0005e80000100800 */
.L_x_291:
[----:B------:R0:W-:Y:S01]  /*eb70*/  STL [R1+0x84], R40 ;  /* 0x0000842801007387 */ /* 0x0001e20000100800 */
[----:B------:R-:W-:-:S13]  /*eb80*/  LOP3.LUT P0, RZ, R0, 0xff, RZ, 0xc0, !PT ;  /* 0x000000ff00ff7812 */ /* 0x000fda000780c0ff */
[----:B0-----:R-:W-:Y:S05]  /*eb90*/  @P0 BRA `(.L_x_294) ;  /* 0xffffff24009c0947 */ /* 0x001fea000383ffff */
[----:B------:R-:W-:Y:S05]  /*eba0*/  EXIT ;  /* 0x000000000000794d */ /* 0x000fea0003800000 */
.L_x_4:
[----:B------:R-:W2:Y:S01]  /*ebb0*/  LDL R16, [R1+0x7c] ;  /* 0x00007c0001107983 */ /* 0x000ea20000100800 */
[----:B------:R-:W-:-:S03]  /*ebc0*/  ULDC.64 UR4, c[0x0][0x650] ;  /* 0x0001940000047ab9 */ /* 0x000fc60000000a00 */
[----:B------:R-:W3:Y:S01]  /*ebd0*/  LDL R17, [R1+0x78] ;  /* 0x0000780001117983 */ /* 0x000ee20000100800 */
[----:B------:R-:W-:Y:S01]  /*ebe0*/  PRMT R4, RZ, 0x7610, R4 ;  /* 0x00007610ff047816 */ /* 0x000fe20000000004 */
[----:B------:R-:W-:Y:S02]  /*ebf0*/  IMAD.MOV.U32 R5, RZ, RZ, -0x1 ;  /* 0xffffffffff057424 */ /* 0x000fe400078e00ff */
[----:B------:R-:W-:Y:S02]  /*ec00*/  IMAD.MOV.U32 R6, RZ, RZ, -0x1 ;  /* 0xffffffffff067424 */ /* 0x000fe400078e00ff */
[----:B------:R-:W-:Y:S01]  /*ec10*/  IMAD.MOV.U32 R11, RZ, RZ, -0x1 ;  /* 0xffffffffff0b7424 */ /* 0x000fe200078e00ff */
[----:B--2---:R-:W-:-:S04]  /*ec20*/  ISETP.GE.U32.AND P0, PT, R16, UR4, PT ;  /* 0x0000000410007c0c */ /* 0x004fc8000bf06070 */
[----:B---3--:R-:W-:-:S13]  /*ec30*/  ISETP.GE.U32.AND.EX P0, PT, R17, UR5, PT, P0 ;  /* 0x0000000511007c0c */ /* 0x008fda000bf06100 */
[----:B------:R-:W-:Y:S05]  /*ec40*/  @P0 BRA `(.L_x_295) ;  /* 0x00000004005c0947 */ /* 0x000fea0003800000 */
        /* <DEDUP_REMOVED lines=18> */
.L_x_296:
[-CC-:B------:R-:W-:Y:S01]  /*ed70*/  SHF.R.U64 R11, R8, R12.reuse, R9.reuse ;  /* 0x0000000c080b7219 */ /* 0x180fe20000001209 */
[----:B------:R-:W0:Y:S01]  /*ed80*/  LDC.64 R20, c[0x0][0x640] ;  /* 0x00019000ff147b82 */ /* 0x000e220000000a00 */
[----:B------:R-:W-:Y:S01]  /*ed90*/  SHF.R.U32.HI R3, RZ, R12, R9 ;  /* 0x0000000cff037219 */ /* 0x000fe20000011609 */
[----:B------:R-:W-:Y:S01]  /*eda0*/  ULDC UR4, c[0x0][0x150] ;  /* 0x0000540000047ab9 */ /* 0x000fe20000000800 */
[----:B------:R-:W-:Y:S01]  /*edb0*/  IADD3 R7, P0, RZ, -R11, RZ ;  /* 0x8000000bff077210 */ /* 0x000fe20007f1e0ff */
[----:B------:R-:W-:Y:S01]  /*edc0*/  IMAD.MOV.U32 R4, RZ, RZ, R16 ;  /* 0x000000ffff047224 */ /* 0x000fe200078e0010 */
[----:B------:R-:W-:Y:S01]  /*edd0*/  I2FP.F32.U32 R6, R2 ;  /* 0x0000000200067245 */ /* 0x000fe20000201000 */
[----:B------:R-:W-:Y:S02]  /*ede0*/  IMAD.MOV.U32 R5, RZ, RZ, R17 ;  /* 0x000000ffff057224 */ /* 0x000fe400078e0011 */
[----:B------:R-:W1:Y:S01]  /*edf0*/  LDC R10, c[0x0][0x618] ;  /* 0x00018600ff0a7b82 */ /* 0x000e620000000800 */
[----:B------:R-:W-:-:S02]  /*ee00*/  IMAD.X R3, RZ, RZ, ~R3, P0 ;  /* 0x000000ffff037224 */ /* 0x000fc400000e0e03 */
[----:B------:R-:W-:Y:S01]  /*ee10*/  FMUL R9, R6, UR4 ;  /* 0x0000000406097c20 */ /* 0x000fe20008400000 */
[----:B------:R-:W-:Y:S01]  /*ee20*/  IMAD.WIDE.U32 R4, R7, R14, R4 ;  /* 0x0000000e07047225 */ /* 0x000fe200078e0004 */
[----:B------:R-:W-:-:S03]  /*ee30*/  ULDC UR4, c[0x0][0x154] ;  /* 0x0000550000047ab9 */ /* 0x000fc60000000800 */
[----:B------:R-:W-:Y:S01]  /*ee40*/  IMAD R6, R3, R14, RZ ;  /* 0x0000000e03067224 */ /* 0x000fe200078e02ff */
[----:B------:R-:W2:Y:S01]  /*ee50*/  LDC R13, c[0x0][0x144] ;  /* 0x00005100ff0d7b82 */ /* 0x000ea20000000800 */
[----:B------:R-:W3:Y:S02]  /*ee60*/  F2I.U32.TRUNC.NTZ R9, R9 ;  /* 0x0000000900097305 */ /* 0x000ee4000020f000 */
[----:B------:R-:W-:Y:S02]  /*ee70*/  IMAD R3, R7, R15, R6 ;  /* 0x0000000f07037224 */ /* 0x000fe400078e0206 */
[----:B------:R-:W-:Y:S02]  /*ee80*/  IMAD.MOV.U32 R6, RZ, RZ, -0x1 ;  /* 0xffffffffff067424 */ /* 0x000fe400078e00ff */
[----:B------:R-:W-:Y:S01]  /*ee90*/  IMAD.IADD R3, R5, 0x1, R3 ;  /* 0x0000000105037824 */ /* 0x000fe200078e0203 */
[----:B------:R-:W4:Y:S01]  /*eea0*/  LDC R12, c[0x0][0x608] ;  /* 0x00018200ff0c7b82 */ /* 0x000f220000000800 */
[----:B------:R-:W-:-:S02]  /*eeb0*/  I2FP.F32.U32 R5, R0 ;  /* 0x0000000000057245 */ /* 0x000fc40000201000 */
[----:B0-----:R-:W-:-:S03]  /*eec0*/  ISETP.NE.U32.AND P0, PT, R20, RZ, PT ;  /* 0x000000ff1400720c */ /* 0x001fc60003f05070 */
[----:B------:R-:W-:Y:S01]  /*eed0*/  FMUL R5, R5, UR4 ;  /* 0x0000000405057c20 */ /* 0x000fe20008400000 */
[----:B------:R-:W-:Y:S01]  /*eee0*/  ISETP.NE.AND.EX P0, PT, R21, RZ, PT, P0 ;  /* 0x000000ff1500720c */ /* 0x000fe20003f05300 */
[----:B------:R-:W0:Y:S01]  /*eef0*/  LDC R7, c[0x0][0x658] ;  /* 0x00019600ff077b82 */ /* 0x000e220000000800 */
[-C--:B-1----:R-:W-:Y:S01]  /*ef00*/  SHF.R.U64 R8, R4, R10.reuse, R3 ;  /* 0x0000000a04087219 */ /* 0x082fe20000001203 */
[----:B---3--:R-:W-:Y:S01]  /*ef10*/  IMAD.MOV R4, RZ, RZ, -R9 ;  /* 0x000000ffff047224 */ /* 0x008fe200078e0a09 */
[----:B------:R-:W-:Y:S02]  /*ef20*/  SHF.R.U32.HI R3, RZ, R10, R3 ;  /* 0x0000000aff037219 */ /* 0x000fe40000011603 */
[----:B------:R1:W3:Y:S03]  /*ef30*/  F2I.U32.TRUNC.NTZ R10, R5 ;  /* 0x00000005000a7305 */ /* 0x0002e6000020f000 */
[----:B------:R-:W1:Y:S01]  /*ef40*/  LDC R17, c[0x0][0x148] ;  /* 0x00005200ff117b82 */ /* 0x000e620000000800 */
[----:B--2---:R-:W-:-:S02]  /*ef50*/  IMAD R19, R13, R4, R2 ;  /* 0x000000040d137224 */ /* 0x004fc400078e0202 */
[----:B------:R-:W-:-:S05]  /*ef60*/  IMAD.MOV.U32 R4, RZ, RZ, 0x1 ;  /* 0x00000001ff047424 */ /* 0x000fca00078e00ff */
[----:B------:R-:W2:Y:S01]  /*ef70*/  LDC R14, c[0x0][0x600] ;  /* 0x00018000ff0e7b82 */ /* 0x000ea20000000800 */
[-CC-:B----4-:R-:W-:Y:S02]  /*ef80*/  SHF.R.U64 R13, R8, R12.reuse, R3.reuse ;  /* 0x0000000c080d7219 */ /* 0x190fe40000001203 */
[----:B------:R-:W-:-:S05]  /*ef90*/  SHF.R.U32.HI R2, RZ, R12, R3 ;  /* 0x0000000cff027219 */ /* 0x000fca0000011603 */
[----:B------:R-:W4:Y:S01]  /*efa0*/  LDC R16, c[0x0][0x648] ;  /* 0x00019200ff107b82 */ /* 0x000f220000000800 */
[-CC-:B0-----:R-:W-:Y:S02]  /*efb0*/  SHF.R.U64 R15, R13, R7.reuse, R2.reuse ;  /* 0x000000070d0f7219 */ /* 0x181fe40000001202 */
[-C--:B------:R-:W-:Y:S02]  /*efc0*/  SHF.L.U32 R6, R6, R7.reuse, RZ ;  /* 0x0000000706067219 */ /* 0x080fe400000006ff */
[-C--:B------:R-:W-:Y:S01]  /*efd0*/  SHF.R.U32.HI R3, RZ, R7.reuse, R2 ;  /* 0x00000007ff037219 */ /* 0x080fe20000011602 */
[----:B------:R-:W-:Y:S01]  /*efe0*/  IMAD.MOV.U32 R2, RZ, RZ, R15 ;  /* 0x000000ffff027224 */ /* 0x000fe200078e000f */
[----:B------:R-:W-:Y:S01]  /*eff0*/  SHF.L.U32 R12, R4, R7, RZ ;  /* 0x00000007040c7219 */ /* 0x000fe200000006ff */
[----:B------:R-:W0:Y:S01]  /*f000*/  LDC R18, c[0x0][0x638] ;  /* 0x00018e00ff127b82 */ /* 0x000e220000000800 */
[----:B------:R-:W-:-:S07]  /*f010*/  LOP3.LUT R22, RZ, R6, RZ, 0x33, !PT ;  /* 0x00000006ff167212 */ /* 0x000fce00078e33ff */
        /* <DEDUP_REMOVED lines=12> */
.L_x_297:
[----:B----4-:R-:W-:Y:S01]  /*f0e0*/  SHF.R.U64 R3, R2, R16, R3 ;  /* 0x0000001002037219 */ /* 0x010fe20000001203 */
[----:B--2---:R-:W-:Y:S01]  /*f0f0*/  VIADD R5, R14, 0xffffffff ;  /* 0xffffffff0e057836 */ /* 0x004fe20000000000 */
[----:B------:R-:W-:Y:S01]  /*f100*/  LOP3.LUT R2, R13, R22, RZ, 0xc0, !PT ;  /* 0x000000160d027212 */ /* 0x000fe200078ec0ff */
[----:B------:R-:W-:Y:S02]  /*f110*/  IMAD.MOV R10, RZ, RZ, -R10 ;  /* 0x000000ffff0a7224 */ /* 0x000fe400078e0a0a */
[----:B------:R-:W-:Y:S02]  /*f120*/  IMAD.MOV R4, RZ, RZ, -R3 ;  /* 0x000000ffff047224 */ /* 0x000fe400078e0a03 */
[----:B------:R-:W-:Y:S01]  /*f130*/  IMAD R2, R12, R3, R2 ;  /* 0x000000030c027224 */ /* 0x000fe200078e0202 */
[----:B------:R-:W-:Y:S01]  /*f140*/  LOP3.LUT R3, R8, R5, RZ, 0xc0, !PT ;  /* 0x0000000508037212 */ /* 0x000fe200078ec0ff */
[----:B------:R-:W-:Y:S02]  /*f150*/  @P4 IMAD R19, R17, R10, R0 ;  /* 0x0000000a11134224 */ /* 0x000fe400078e0200 */
[----:B0-----:R-:W-:-:S02]  /*f160*/  IMAD R0, R4, R18, R15 ;  /* 0x0000001204007224 */ /* 0x001fc400078e020f */
[----:B------:R-:W-:Y:S02]  /*f170*/  IMAD R5, R2, R23, R19 ;  /* 0x0000001702057224 */ /* 0x000fe400078e0213 */
[----:B------:R-:W-:Y:S02]  /*f180*/  IMAD R0, R0, R14, R3 ;  /* 0x0000000e00007224 */ /* 0x000fe400078e0203 */
[----:B------:R-:W-:-:S03]  /*f190*/  IMAD.MOV.U32 R4, RZ, RZ, 0x1 ;  /* 0x00000001ff047424 */ /* 0x000fc600078e00ff */
[----:B------:R-:W-:Y:S02]  /*f1a0*/  SEL R6, R0, R5, !P4 ;  /* 0x0000000500067207 */ /* 0x000fe40006000000 */
[----:B------:R-:W-:-:S07]  /*f1b0*/  SEL R5, R5, R0, !P4 ;  /* 0x0000000005057207 */ /* 0x000fce0006000000 */
.L_x_295:
[----:B------:R-:W-:-:S08]  /*f1c0*/  NOP ;  /* 0x0000000000007918 */ /* 0x000fd00000000000 */
[----:B------:R-:W0:-:S00]  /*f1d0*/  USETMAXREG.DEALLOC.CTAPOOL 0x28 ;  /* 0x00000028000079c8 */ /* 0x000e0000080e0500 */
[----:B------:R-:W-:-:S13]  /*f1e0*/  ISETP.NE.AND P0, PT, RZ, UR8, PT ;  /* 0x00000008ff007c0c */ /* 0x000fda000bf05270 */
[----:B------:R-:W-:Y:S05]  /*f1f0*/  @P0 EXIT ;  /* 0x000000000000094d */ /* 0x000fea0003800000 */
[----:B0-----:R-:W-:Y:S01]  /*f200*/  LOP3.LUT P0, RZ, R4, 0xff, RZ, 0xc0, !PT ;  /* 0x000000ff04ff7812 */ /* 0x001fe2000780c0ff */
[----:B------:R-:W-:Y:S02]  /*f210*/  IMAD.MOV.U32 R0, RZ, RZ, 0x1 ;  /* 0x00000001ff007424 */ /* 0x000fe400078e00ff */
[----:B------:R-:W-:-:S10]  /*f220*/  IMAD.MOV.U32 R8, RZ, RZ, RZ ;  /* 0x000000ffff087224 */ /* 0x000fd400078e00ff */
[----:B------:R-:W-:Y:S05]  /*f230*/  @!P0 BRA `(.L_x_298) ;  /* 0x0000000c00508947 */ /* 0x000fea0003800000 */
[----:B------:R-:W0:Y:S01]  /*f240*/  S2R R2, SR_TID.X ;  /* 0x0000000000027919 */ /* 0x000e220000002100 */
[----:B------:R-:W-:Y:S01]  /*f250*/  ULDC UR4, c[0x0][0x28c] ;  /* 0x0000a30000047ab9 */ /* 0x000fe20000000800 */
[----:B------:R-:W-:Y:S01]  /*f260*/  ULDC UR6, c[0x0][0x658] ;  /* 0x0001960000067ab9 */ /* 0x000fe20000000800 */
[----:B------:R-:W-:Y:S01]  /*f270*/  UIADD3 UR10, UR4, 0x1f, URZ ;  /* 0x0000001f040a7890 */ /* 0x000fe2000fffe03f */
[----:B------:R-:W-:Y:S01]  /*f280*/  BSSY B0, `(.L_x_298) ;  /* 0x00000cf000007945 */ /* 0x000fe20003800000 */
[----:B------:R-:W-:Y:S01]  /*f290*/  UMOV UR7, 0xffffffff ;  /* 0xffffffff00077882 */ /* 0x000fe20000000000 */
[----:B------:R-:W-:Y:S01]  /*f2a0*/  ULDC UR5, c[0x0][0x600] ;  /* 0x0001800000057ab9 */ /* 0x000fe20000000800 */
[----:B------:R-:W-:Y:S01]  /*f2b0*/  UMOV UR9, 0x1 ;  /* 0x0000000100097882 */ /* 0x000fe20000000000 */
[----:B------:R-:W-:Y:S01]  /*f2c0*/  USHF.L.U32 UR7, UR7, UR6, URZ ;  /* 0x0000000607077299 */ /* 0x000fe2000800063f */
[----:B------:R-:W-:Y:S01]  /*f2d0*/  IMAD.MOV.U32 R9, RZ, RZ, 0x1 ;  /* 0x00000001ff097424 */ /* 0x000fe200078e00ff */
[----:B------:R-:W-:Y:S01]  /*f2e0*/  UIADD3 UR4, UR5, -0x1, URZ ;  /* 0xffffffff05047890 */ /* 0x000fe2000fffe03f */
[----:B------:R-:W-:Y:S01]  /*f2f0*/  IMAD.MOV.U32 R0, RZ, RZ, 0x1 ;  /* 0x00000001ff007424 */ /* 0x000fe200078e00ff */
[----:B------:R-:W-:Y:S01]  /*f300*/  USHF.R.S32.HI UR11, URZ, 0x1f, UR10 ;  /* 0x0000001f3f0b7899 */ /* 0x000fe2000801140a */
[----:B------:R-:W-:Y:S01]  /*f310*/  IMAD.MOV.U32 R8, RZ, RZ, RZ ;  /* 0x000000ffff087224 */ /* 0x000fe200078e00ff */
[----:B------:R-:W-:Y:S01]  /*f320*/  ULDC UR8, c[0x0][0xc] ;  /* 0x0000030000087ab9 */ /* 0x000fe20000000800 */
[----:B------:R-:W-:-:S02]  /*f330*/  USHF.L.U32 UR5, UR9, UR6, URZ ;  /* 0x0000000609057299 */ /* 0x000fc4000800063f */
[----:B------:R-:W-:Y:S01]  /*f340*/  ULEA.HI UR11, UR11, UR10, URZ, 0x5 ;  /* 0x0000000a0b0b7291 */ /* 0x000fe2000f8f283f */
[----:B------:R-:W-:Y:S01]  /*f350*/  ULDC UR9, c[0x0][0x10] ;  /* 0x0000040000097ab9 */ /* 0x000fe20000000800 */
[----:B------:R-:W-:Y:S02]  /*f360*/  ULOP3.LUT UR6, URZ, UR7, URZ, 0x33, !UPT ;  /* 0x000000073f067292 */ /* 0x000fe4000f8e333f */
[----:B------:R-:W-:Y:S01]  /*f370*/  UIMAD.WIDE.U32 UR8, UR8, UR9, URZ ;  /* 0x00000009080872a5 */ /* 0x000fe2000f8e003f */
[----:B------:R-:W-:Y:S01]  /*f380*/  ULDC UR7, c[0x0][0x14] ;  /* 0x0000050000077ab9 */ /* 0x000fe20000000800 */
[----:B------:R-:W-:Y:S02]  /*f390*/  USHF.R.S32.HI UR20, URZ, 0x5, UR11 ;  /* 0x000000053f147899 */ /* 0x000fe4000801140b */
[----:B------:R-:W-:Y:S02]  /*f3a0*/  UIMAD.WIDE.U32 UR22, UR8, UR7, URZ ;  /* 0x00000007081672a5 */ /* 0x000fe4000f8e003f */
[----:B------:R-:W-:-:S02]  /*f3b0*/  UIMAD UR18, UR9, UR7, URZ ;  /* 0x00000007091272a4 */ /* 0x000fc4000f8e023f */
[----:B------:R-:W-:Y:S01]  /*f3c0*/  ULOP3.LUT UR26, UR13, 0x2, URZ, 0xfc, !UPT ;  /* 0x000000020d1a7892 */ /* 0x000fe2000f8efc3f */
[C---:B0-----:R-:W-:Y:S01]  /*f3d0*/  LOP3.LUT P2, RZ, R2.reuse, 0x7f, RZ, 0xc0, !PT ;  /* 0x0000007f02ff7812 */ /* 0x041fe2000784c0ff */
[----:B------:R-:W-:Y:S01]  /*f3e0*/  UIADD3 UR18, UR23, UR18, URZ ;  /* 0x0000001217127290 */ /* 0x000fe2000fffe03f */
[----:B------:R-:W-:Y:S01]  /*f3f0*/  LOP3.LUT P0, RZ, R2, 0x1f, RZ, 0xc0, !PT ;  /* 0x0000001f02ff7812 */ /* 0x000fe2000780c0ff */
[----:B------:R-:W-:Y:S01]  /*f400*/  UIADD3 UR27, UR20, 0x1, URZ ;  /* 0x00000001141b7890 */ /* 0x000fe2000fffe03f */
[----:B------:R-:W-:Y:S02]  /*f410*/  ULDC.64 UR24, c[0x0][0x198] ;  /* 0x0000660000187ab9 */ /* 0x000fe40000000a00 */
[----:B------:R-:W-:-:S13]  /*f420*/  PLOP3.LUT P0, PT, P0, P2, PT, 0x8a, 0x0 ;  /* 0x000000000000781c */ /* 0x000fda0000705172 */
.L_x_310:
[----:B------:R-:W-:-:S03]  /*f430*/  UMOV UR7, 0xffffffff ;  /* 0xffffffff00077882 */ /* 0x000fc60000000000 */
[----:B------:R-:W-:Y:S05]  /*f440*/  BRA.DIV UR7, `(.L_x_299) ;  /* 0x0000001607c07947 */ /* 0x000fea000b800000 */
[----:B------:R-:W-:-:S13]  /*f450*/  ELECT P1, URZ, PT ;  /* 0x00000000003f782f */ /* 0x000fda0003820000 */
.L_x_335:
[----:B------:R-:W0:Y:S01]  /*f460*/  LDC R2, c[0x0][0x28c] ;  /* 0x0000a300ff027b82 */ /* 0x000e220000000800 */
[----:B------:R-:W-:Y:S01]  /*f470*/  BSSY B1, `(.L_x_300) ;  /* 0x0000038000017945 */ /* 0x000fe20003800000 */
[----:B0-----:R-:W-:-:S13]  /*f480*/  ISETP.LT.OR P1, PT, R2, 0x1, !P1 ;  /* 0x000000010200780c */ /* 0x001fda0004f21670 */
[----:B------:R-:W-:Y:S05]  /*f490*/  @P1 BRA `(.L_x_301) ;  /* 0x0000000000d41947 */ /* 0x000fea0003800000 */
[----:B------:R-:W-:Y:S02]  /*f4a0*/  IMAD.SHL.U32 R6, R6, 0x80, RZ ;  /* 0x0000008006067824 */ /* 0x000fe400078e00ff */
[----:B------:R-:W-:Y:S02]  /*f4b0*/  IMAD.SHL.U32 R7, R5, 0x100, RZ ;  /* 0x0000010005077824 */ /* 0x000fe400078e00ff */
[----:B------:R-:W-:Y:S02]  /*f4c0*/  IMAD.MOV.U32 R12, RZ, RZ, RZ ;  /* 0x000000ffff0c7224 */ /* 0x000fe400078e00ff */
[----:B------:R-:W-:Y:S02]  /*f4d0*/  IMAD.U32 R14, RZ, RZ, UR27 ;  /* 0x0000001bff0e7e24 */ /* 0x000fe4000f8e00ff */
[----:B------:R-:W-:Y:S02]  /*f4e0*/  IMAD.MOV.U32 R2, RZ, RZ, R0 ;  /* 0x000000ffff027224 */ /* 0x000fe400078e0000 */
[----:B------:R-:W-:-:S07]  /*f4f0*/  IMAD.MOV.U32 R3, RZ, RZ, R8 ;  /* 0x000000ffff037224 */ /* 0x000fce00078e0008 */
.L_x_305:
[----:B------:R-:W0:Y:S01]  /*f500*/  S2R R5, SR_CgaCtaId ;  /* 0x0000000000057919 */ /* 0x000e220000008800 */
[----:B------:R-:W-:-:S04]  /*f510*/  MOV R4, 0x400 ;  /* 0x0000040000047802 */ /* 0x000fc80000000f00 */
[----:B0-----:R-:W-:Y:S02]  /*f520*/  LEA R10, R5, R4, 0x18 ;  /* 0x00000004050a7211 */ /* 0x001fe400078ec0ff */
[----:B------:R-:W-:Y:S01]  /*f530*/  SHF.L.U32 R4, R2, 0x1f, RZ ;  /* 0x0000001f02047819 */ /* 0x000fe200000006ff */
[----:B------:R-:W0:Y:S02]  /*f540*/  @!P2 LDC R5, c[0x0][0x500] ;  /* 0x00014000ff05ab82 */ /* 0x000e240000000800 */
[----:B------:R-:W-:-:S04]  /*f550*/  IMAD R13, R3, 0x8, R10 ;  /* 0x00000008030d7824 */ /* 0x000fc800078e020a */
[----:B------:R-:W1:Y:S02]  /*f560*/  SYNCS.PHASECHK.TRANS64.TRYWAIT P1, [R13+URZ+0x90], R4 ;  /* 0x000090040d0075a7 */ /* 0x000e64000802017f */
[----:B-1----:R-:W-:Y:S05]  /*f570*/  @!P1 BRA `(.L_x_302) ;  /* 0x0000001400949947 */ /* 0x002fea0003800000 */
.L_x_336:
[----:B------:R-:W-:Y:S01]  /*f580*/  UPRMT UR7, UR26, 0x9910, URZ ;  /* 0x000099101a077896 */ /* 0x000fe2000800003f */
[----:B0-----:R0:W-:Y:S03]  /*f590*/  @!P2 SYNCS.ARRIVE.TRANS64 RZ, [R13+URZ], R5 ;  /* 0x000000050dffa9a7 */ /* 0x0011e6000800003f */
[----:B------:R-:W-:-:S06]  /*f5a0*/  UISETP.NE.AND UP0, UPT, UR7, 0x2, UPT ;  /* 0x000000020700788c */ /* 0x000fcc000bf05270 */
[----:B------:R-:W-:-:S13]  /*f5b0*/  PLOP3.LUT P1, PT, PT, PT, UP0, 0x80, 0x0 ;  /* 0x000000000000781c */ /* 0x000fda0003f2f008 */
[----:B0-----:R-:W-:Y:S05]  /*f5c0*/  @P1 BRA `(.L_x_303) ;  /* 0x0000000000041947 */ /* 0x001fea0003800000 */
[----:B------:R-:W-:Y:S01]  /*f5d0*/  BPT.TRAP 0x1 ;  /* 0x000000040000795c */ /* 0x000fe20000300000 */
.L_x_303:
[----:B------:R-:W-:Y:S05]  /*f5e0*/  @P0 BRA `(.L_x_304) ;  /* 0x0000000000040947 */ /* 0x000fea0003800000 */
[----:B------:R-:W-:Y:S01]  /*f5f0*/  BPT.TRAP 0x1 ;  /* 0x000000040000795c */ /* 0x000fe20000300000 */
.L_x_304:
[--C-:B-1----:R-:W-:Y:S01]  /*f600*/  IMAD R4, R3, 0x2000, R10.reuse ;  /* 0x0000200003047824 */ /* 0x102fe200078e020a */
[----:B------:R-:W-:Y:S01]  /*f610*/  R2UR UR9, R13 ;  /* 0x000000000d0972ca */ /* 0x000fe200000e0000 */
[----:B------:R-:W-:Y:S01]  /*f620*/  IMAD R10, R3, 0x1000, R10 ;  /* 0x00001000030a7824 */ /* 0x000fe200078e020a */
[----:B------:R-:W-:Y:S01]  /*f630*/  UIADD3 UR14, UP0, UR24, 0xf0, URZ ;  /* 0x000000f0180e7890 */ /* 0x000fe2000ff1e03f */
[----:B------:R-:W-:Y:S01]  /*f640*/  VIADD R14, R14, 0xffffffff ;  /* 0xffffffff0e0e7836 */ /* 0x000fe20000000000 */
[----:B------:R-:W-:Y:S01]  /*f650*/  R2UR UR7, R4 ;  /* 0x00000000040772ca */ /* 0x000fe200000e0000 */
[----:B------:R-:W-:Y:S01]  /*f660*/  UIADD3 UR28, UP1, UR24, 0x1f0, URZ ;  /* 0x000001f0181c7890 */ /* 0x000fe2000ff3e03f */
[----:B------:R-:W-:Y:S01]  /*f670*/  R2UR UR8, R10 ;  /* 0x000000000a0872ca */ /* 0x000fe200000e0000 */
[----:B------:R-:W-:Y:S01]  /*f680*/  UIADD3.X UR15, URZ, UR25, URZ, UP0, !UPT ;  /* 0x000000193f0f7290 */ /* 0x000fe200087fe43f */
[----:B------:R-:W-:Y:S01]  /*f690*/  R2UR UR11, R7 ;  /* 0x00000000070b72ca */ /* 0x000fe200000e0000 */
[----:B------:R-:W-:Y:S01]  /*f6a0*/  VIADD R3, R3, 0x1 ;  /* 0x0000000103037836 */ /* 0x000fe20000000000 */
[----:B------:R-:W-:Y:S01]  /*f6b0*/  R2UR UR10, R12 ;  /* 0x000000000c0a72ca */ /* 0x000fe200000e0000 */
[----:B------:R-:W-:Y:S01]  /*f6c0*/  UIADD3.X UR29, URZ, UR25, URZ, UP1, !UPT ;  /* 0x000000193f1d7290 */ /* 0x000fe20008ffe43f */
[----:B------:R-:W-:Y:S01]  /*f6d0*/  R2UR UR12, R11 ;  /* 0x000000000b0c72ca */ /* 0x000fe200000e0000 */
[----:B------:R-:W-:Y:S01]  /*f6e0*/  UMOV UR16, 0x0 ;  /* 0x0000000000107882 */ /* 0x000fe20000000000 */
[----:B------:R-:W-:Y:S01]  /*f6f0*/  R2UR UR21, R6 ;  /* 0x00000000061572ca */ /* 0x000fe200000e0000 */
[----:B------:R-:W-:Y:S01]  /*f700*/  UMOV UR17, 0x10000000 ;  /* 0x1000000000117882 */ /* 0x000fe20000000000 */
[----:B------:R-:W-:Y:S01]  /*f710*/  ISETP.GT.AND P3, PT, R14, 0x1, PT ;  /* 0x000000010e00780c */ /* 0x000fe20003f64270 */
[----:B------:R-:W-:Y:S01]  /*f720*/  UIADD3 UR7, UR7, 0x200, URZ ;  /* 0x0000020007077890 */ /* 0x000fe2000fffe03f */
[----:B------:R-:W-:Y:S01]  /*f730*/  ISETP.NE.AND P1, PT, R3, 0x12, PT ;  /* 0x000000120300780c */ /* 0x000fe20003f25270 */
[----:B------:R-:W-:Y:S01]  /*f740*/  UIADD3 UR19, UR8, 0x24200, URZ ;  /* 0x0002420008137890 */ /* 0x000fe2000fffe03f */
[----:B------:R-:W-:-:S02]  /*f750*/  VIADD R12, R12, 0x20 ;  /* 0x000000200c0c7836 */ /* 0x000fc40000000000 */
[----:B------:R-:W-:Y:S02]  /*f760*/  SEL R5, RZ, 0x1, P1 ;  /* 0x00000001ff057807 */ /* 0x000fe40000800000 */
[----:B------:R-:W-:Y:S01]  /*f770*/  UMOV UR8, UR7 ;  /* 0x0000000700087c82 */ /* 0x000fe20008000000 */
[----:B------:R-:W-:Y:S01]  /*f780*/  SEL R3, R3, RZ, P1 ;  /* 0x000000ff03037207 */ /* 0x000fe20000800000 */
[----:B------:R0:W-:Y:S01]  /*f790*/  UTMALDG.3D [UR8], [UR14], desc[UR16] ;  /* 0x000010080e0075b4 */ /* 0x0001e20008011000 */
[----:B------:R-:W-:Y:S01]  /*f7a0*/  LOP3.LUT R2, R2, R5, RZ, 0x3c, !PT ;  /* 0x0000000502027212 */ /* 0x000fe200078e3cff */
[----:B0-----:R-:W-:Y:S01]  /*f7b0*/  UMOV UR8, UR19 ;  /* 0x0000001300087c82 */ /* 0x001fe20008000000 */
[----:B------:R-:W-:Y:S02]  /*f7c0*/  UMOV UR11, UR21 ;  /* 0x00000015000b7c82 */ /* 0x000fe40008000000 */
[----:B------:R0:W-:Y:S02]  /*f7d0*/  UTMALDG.3D [UR8], [UR28], desc[UR16] ;  /* 0x000010081c0075b4 */ /* 0x0001e40008011000 */
[----:B0-----:R-:W-:Y:S05]  /*f7e0*/  @P3 BRA `(.L_x_305) ;  /* 0xfffffffc00443947 */ /* 0x001fea000383ffff */
.L_x_301:
[----:B------:R-:W-:Y:S05]  /*f7f0*/  BSYNC B1 ;  /* 0x0000000000017941 */ /* 0x000fea0003800000 */
.L_x_300:
[----:B------:R-:W2:Y:S01]  /*f800*/  LDL.LU R15, [R1+0x78] ;  /* 0x00007800010f7983 */ /* 0x000ea20000300800 */
[----:B------:R-:W-:Y:S01]  /*f810*/  LOP3.LUT P5, RZ, R9, 0xff, RZ, 0xc0, !PT ;  /* 0x000000ff09ff7812 */ /* 0x000fe200078ac0ff */
[----:B------:R-:W-:Y:S01]  /*f820*/  VIADD R8, R8, UR20 ;  /* 0x0000001408087c36 */ /* 0x000fe20008000000 */
[----:B------:R-:W-:Y:S01]  /*f830*/  ULDC.64 UR8, c[0x0][0x650] ;  /* 0x0001940000087ab9 */ /* 0x000fe20000000a00 */
[----:B------:R-:W3:Y:S01]  /*f840*/  LDL.LU R13, [R1+0x7c] ;  /* 0x00007c00010d7983 */ /* 0x000ee20000300800 */
[----:B------:R-:W-:Y:S01]  /*f850*/  IMAD.U32 R5, RZ, RZ, UR20 ;  /* 0x00000014ff057e24 */ /* 0x000fe2000f8e00ff */
[----:B------:R-:W-:Y:S01]  /*f860*/  UISETP.GE.U32.AND UP0, UPT, UR20, 0x12, UPT ;  /* 0x000000121400788c */ /* 0x000fe2000bf06070 */
[----:B------:R-:W-:Y:S01]  /*f870*/  ISETP.GT.U32.AND P1, PT, R8, 0x11, PT ;  /* 0x000000110800780c */ /* 0x000fe20003f24070 */
[----:B------:R-:W-:Y:S01]  /*f880*/  BSSY B1, `(.L_x_306) ;  /* 0x000006c000017945 */ /* 0x000fe20003800000 */
[----:B------:R-:W-:Y:S01]  /*f890*/  IMAD.MOV.U32 R6, RZ, RZ, -0x1 ;  /* 0xffffffffff067424 */ /* 0x000fe200078e00ff */
[----:B------:R-:W-:Y:S01]  /*f8a0*/  PRMT R9, RZ, 0x7610, R9 ;  /* 0x00007610ff097816 */ /* 0x000fe20000000009 */
[----:B------:R-:W-:Y:S01]  /*f8b0*/  IMAD.MOV.U32 R11, RZ, RZ, -0x1 ;  /* 0xffffffffff0b7424 */ /* 0x000fe200078e00ff */
[----:B------:R-:W-:-:S02]  /*f8c0*/  ISETP.LT.U32.AND P1, PT, R5, 0x12, P1 ;  /* 0x000000120500780c */ /* 0x000fc40000f21070 */
[----:B------:R-:W0:Y:S01]  /*f8d0*/  @P5 S2R R3, SR_CgaCtaId ;  /* 0x0000000000035919 */ /* 0x000e220000008800 */
[----:B------:R-:W-:Y:S02]  /*f8e0*/  @P5 MOV R2, 0x400 ;  /* 0x0000040000025802 */ /* 0x000fe40000000f00 */
[----:B------:R-:W-:Y:S02]  /*f8f0*/  PLOP3.LUT P3, PT, PT, PT, UP0, 0x80, 0x0 ;  /* 0x000000000000781c */ /* 0x000fe40003f6f008 */
[----:B0-----:R-:W-:Y:S01]  /*f900*/  @P5 LEA R4, R3, R2, 0x18 ;  /* 0x0000000203045211 */ /* 0x001fe200078ec0ff */
[----:B------:R-:W-:-:S03]  /*f910*/  IMAD.WIDE.U32 R2, R8, 0x38e38e39, RZ ;  /* 0x38e38e3908027825 */ /* 0x000fc600078e00ff */
[----:B------:R0:W-:Y:S02]  /*f920*/  @P5 SYNCS.ARRIVE.TRANS64.A1T0 RZ, [R4+URZ+0x138], RZ ;  /* 0x000138ff04ff59a7 */ /* 0x0001e4000810003f */
[----:B------:R-:W-:Y:S02]  /*f930*/  SHF.R.U32.HI R5, RZ, 0x2, R3 ;  /* 0x00000002ff057819 */ /* 0x000fe40000011603 */
[----:B------:R-:W-:Y:S02]  /*f940*/  SEL R3, RZ, 0x1, !P1 ;  /* 0x00000001ff037807 */ /* 0x000fe40004800000 */
[----:B------:R-:W-:Y:S01]  /*f950*/  PRMT R2, RZ, 0x7610, R2 ;  /* 0x00007610ff027816 */ /* 0x000fe20000000002 */
[----:B------:R-:W-:Y:S01]  /*f960*/  IMAD R8, R5, -0x12, R8 ;  /* 0xffffffee05087824 */ /* 0x000fe200078e0208 */
[----:B------:R-:W-:-:S04]  /*f970*/  LOP3.LUT R0, R0, R3, RZ, 0x3c, !PT ;  /* 0x0000000300007212 */ /* 0x000fc800078e3cff */
[----:B------:R-:W-:Y:S01]  /*f980*/  @P3 LOP3.LUT R0, R0, 0x1, R5, 0x78, !PT ;  /* 0x0000000100003812 */ /* 0x000fe200078e7805 */
[----:B------:R-:W-:Y:S01]  /*f990*/  IMAD.MOV.U32 R5, RZ, RZ, -0x1 ;  /* 0xffffffffff057424 */ /* 0x000fe200078e00ff */
[----:B---3--:R-:W-:-:S04]  /*f9a0*/  IADD3 R13, P5, R13, UR22, RZ ;  /* 0x000000160d0d7c10 */ /* 0x008fc8000ffbe0ff */
[----:B--2---:R-:W-:Y:S01]  /*f9b0*/  IADD3.X R15, R15, UR18, RZ, P5, !PT ;  /* 0x000000120f0f7c10 */ /* 0x004fe2000affe4ff */
[----:B------:R0:W-:Y:S01]  /*f9c0*/  STL [R1+0x7c], R13 ;  /* 0x00007c0d01007387 */ /* 0x0001e20000100800 */
[----:B------:R-:W-:-:S03]  /*f9d0*/  ISETP.GE.U32.AND P1, PT, R13, UR8, PT ;  /* 0x000000080d007c0c */ /* 0x000fc6000bf26070 */
[----:B------:R0:W-:Y:S01]  /*f9e0*/  STL [R1+0x78], R15 ;  /* 0x0000780f01007387 */ /* 0x0001e20000100800 */
[----:B------:R-:W-:-:S13]  /*f9f0*/  ISETP.GE.U32.AND.EX P1, PT, R15, UR9, PT, P1 ;  /* 0x000000090f007c0c */ /* 0x000fda000bf26110 */
[----:B0-----:R-:W-:Y:S05]  /*fa00*/  @P1 BRA `(.L_x_307) ;  /* 0x00000004004c1947 */ /* 0x001fea0003800000 */
[----:B------:R-:W-:Y:S01]  /*fa10*/  ULDC.64 UR8, c[0x0][0x628] ;  /* 0x00018a0000087ab9 */ /* 0x000fe20000000a00 */
[----:B------:R-:W0:Y:S01]  /*fa20*/  S2R R12, SR_CTAID.X ;  /* 0x00000000000c7919 */ /* 0x000e220000002500 */
[----:B------:R-:W-:Y:S01]  /*fa30*/  ISETP.NE.U32.AND P1, PT, RZ, UR8, PT ;  /* 0x00000008ff007c0c */ /* 0x000fe2000bf25070 */
[----:B------:R-:W-:Y:S01]  /*fa40*/  ULDC UR10, c[0x0][0x630] ;  /* 0x00018c00000a7ab9 */ /* 0x000fe20000000800 */
[----:B------:R-:W-:Y:S01]  /*fa50*/  IMAD.MOV.U32 R2, RZ, RZ, R13 ;  /* 0x000000ffff027224 */ /* 0x000fe200078e000d */
[----:B------:R-:W1:Y:S01]  /*fa60*/  S2R R10, SR_CTAID.Y ;  /* 0x00000000000a7919 */ /* 0x000e620000002600 */
[----:B------:R-:W-:Y:S01]  /*fa70*/  ISETP.NE.AND.EX P1, PT, RZ, UR9, PT, P1 ;  /* 0x00000009ff007c0c */ /* 0x000fe2000bf25310 */
[----:B------:R-:W-:-:S12]  /*fa80*/  IMAD.MOV.U32 R3, RZ, RZ, R15 ;  /* 0x000000ffff037224 */ /* 0x000fd800078e000f */
[----:B------:R-:W-:Y:S05]  /*fa90*/  @!P1 BRA `(.L_x_308) ;  /* 0x0000000000289947 */ /* 0x000fea0003800000 */
[----:B------:R-:W-:Y:S02]  /*faa0*/  ULDC UR7, c[0x0][0x634] ;  /* 0x00018d0000077ab9 */ /* 0x000fe40000000800 */
[----:B------:R-:W-:-:S05]  /*fab0*/  IADD3 R7, P1, R13, UR7, RZ ;  /* 0x000000070d077c10 */ /* 0x000fca000ff3e0ff */
[----:B------:R-:W-:-:S04]  /*fac0*/  IMAD.X R11, RZ, RZ, R15, P1 ;  /* 0x000000ffff0b7224 */ /* 0x000fc800008e060f */
[----:B------:R-:W-:-:S04]  /*fad0*/  IMAD.WIDE.U32 R4, R11, UR8, RZ ;  /* 0x000000080b047c25 */ /* 0x000fc8000f8e00ff */
[----:B------:R-:W-:-:S04]  /*fae0*/  IMAD.WIDE.U32 R4, P1, R7, UR9, R4 ;  /* 0x0000000907047c25 */ /* 0x000fc8000f820004 */
[----:B------:R-:W-:-:S04]  /*faf0*/  IMAD.WIDE.U32 R6, R7, UR8, RZ ;  /* 0x0000000807067c25 */ /* 0x000fc8000f8e00ff */
[----:B------:R-:W-:Y:S01]  /*fb00*/  IMAD.X R3, RZ, RZ, RZ, P1 ;  /* 0x000000ffff037224 */ /* 0x000fe200008e06ff */
[----:B------:R-:W-:Y:S01]  /*fb10*/  IADD3 RZ, P1, R7, R4, RZ ;  /* 0x0000000407ff7210 */ /* 0x000fe20007f3e0ff */
[----:B------:R-:W-:-:S04]  /*fb20*/  IMAD.MOV.U32 R2, RZ, RZ, R5 ;  /* 0x000000ffff027224 */ /* 0x000fc800078e0005 */
[----:B------:R-:W-:-:S08]  /*fb30*/  IMAD.WIDE.U32.X R2, R11, UR9, R2, P1 ;  /* 0x000000090b027c25 */ /* 0x000fd000088e0402 */
.L_x_308:
[--C-:B------:R-:W-:Y:S01]  /*fb40*/  SHF.R.U64 R11, R2, UR10, R3.reuse ;  /* 0x0000000a020b7c19 */ /* 0x100fe20008001203 */
[----:B------:R-:W-:Y:S01]  /*fb50*/  ULDC.64 UR8, c[0x0][0x620] ;  /* 0x0001880000087ab9 */ /* 0x000fe20000000a00 */
[----:B------:R-:W-:Y:S01]  /*fb60*/  SHF.R.U32.HI R2, RZ, UR10, R3 ;  /* 0x0000000aff027c19 */ /* 0x000fe20008011603 */
[----:B------:R-:W-:Y:S01]  /*fb70*/  IMAD.MOV.U32 R3, RZ, RZ, R15 ;  /* 0x000000ffff037224 */ /* 0x000fe200078e000f */
[----:B------:R-:W-:Y:S01]  /*fb80*/  IADD3 R5, P1, RZ, -R11, RZ ;  /* 0x8000000bff057210 */ /* 0x000fe20007f3e0ff */
[----:B------:R-:W-:Y:S01]  /*fb90*/  ULDC UR7, c[0x0][0x150] ;  /* 0x0000540000077ab9 */ /* 0x000fe20000000800 */
[----:B0-----:R-:W-:Y:S01]  /*fba0*/  I2FP.F32.U32 R6, R12 ;  /* 0x0000000c00067245 */ /* 0x001fe20000201000 */
[----:B------:R-:W0:Y:S01]  /*fbb0*/  LDC R7, c[0x0][0x144] ;  /* 0x00005100ff077b82 */ /* 0x000e220000000800 */
[----:B------:R-:W-:Y:S01]  /*fbc0*/  ULDC.64 UR10, c[0x0][0x640] ;  /* 0x00019000000a7ab9 */ /* 0x000fe20000000a00 */
[----:B------:R-:W-:Y:S01]  /*fbd0*/  IMAD.X R2, RZ, RZ, ~R2, P1 ;  /* 0x000000ffff027224 */ /* 0x000fe200008e0e02 */
[----:B------:R-:W-:Y:S01]  /*fbe0*/  ISETP.NE.U32.AND P1, PT, RZ, UR10, PT ;  /* 0x0000000aff007c0c */ /* 0x000fe2000bf25070 */
[----:B------:R-:W-:Y:S01]  /*fbf0*/  FMUL R6, R6, UR7 ;  /* 0x0000000706067c20 */ /* 0x000fe20008400000 */
[----:B------:R-:W-:Y:S01]  /*fc00*/  ULDC UR7, c[0x0][0x618] ;  /* 0x0001860000077ab9 */ /* 0x000fe20000000800 */
[----:B------:R-:W-:Y:S01]  /*fc10*/  IMAD R4, R2, UR8, RZ ;  /* 0x0000000802047c24 */ /* 0x000fe2000f8e02ff */
[----:B------:R-:W-:Y:S01]  /*fc20*/  ISETP.NE.AND.EX P1, PT, RZ, UR11, PT, P1 ;  /* 0x0000000bff007c0c */ /* 0x000fe2000bf25310 */
[----:B------:R-:W-:Y:S01]  /*fc30*/  IMAD.MOV.U32 R2, RZ, RZ, R13 ;  /* 0x000000ffff027224 */ /* 0x000fe200078e000d */
[----:B------:R-:W2:Y:S01]  /*fc40*/  LDC R15, c[0x0][0x148] ;  /* 0x00005200ff0f7b82 */ /* 0x000ea20000000800 */
[----:B------:R-:W3:Y:S02]  /*fc50*/  F2I.U32.TRUNC.NTZ R6, R6 ;  /* 0x0000000600067305 */ /* 0x000ee4000020f000 */
[----:B------:R-:W-:Y:S01]  /*fc60*/  IMAD.WIDE.U32 R2, R5, UR8, R2 ;  /* 0x0000000805027c25 */ /* 0x000fe2000f8e0002 */
[----:B------:R-:W-:-:S03]  /*fc70*/  ULDC UR8, c[0x0][0x154] ;  /* 0x0000550000087ab9 */ /* 0x000fc60000000800 */
[----:B------:R-:W-:Y:S01]  /*fc80*/  IMAD R5, R5, UR9, R4 ;  /* 0x0000000905057c24 */ /* 0x000fe2000f8e0204 */
[----:B------:R-:W-:-:S03]  /*fc90*/  ULDC UR9, c[0x0][0x608] ;  /* 0x0001820000097ab9 */ /* 0x000fc60000000800 */
[----:B------:R-:W-:-:S05]  /*fca0*/  IMAD.IADD R3, R3, 0x1, R5 ;  /* 0x0000000103037824 */ /* 0x000fca00078e0205 */
[----:B------:R-:W-:Y:S01]  /*fcb0*/  SHF.R.U64 R13, R2, UR7, R3 ;  /* 0x00000007020d7c19 */ /* 0x000fe20008001203 */
[----:B---3--:R-:W-:Y:S01]  /*fcc0*/  IMAD.MOV R6, RZ, RZ, -R6 ;  /* 0x000000ffff067224 */ /* 0x008fe200078e0a06 */
[----:B-1----:R-:W-:-:S03]  /*fcd0*/  I2FP.F32.U32 R2, R10 ;  /* 0x0000000a00027245 */ /* 0x002fc60000201000 */
[----:B0-----:R-:W-:Y:S02]  /*fce0*/  IMAD R19, R7, R6, R12 ;  /* 0x0000000607137224 */ /* 0x001fe400078e020c */
[----:B------:R-:W-:Y:S01]  /*fcf0*/  FMUL R4, R2, UR8 ;  /* 0x0000000802047c20 */ /* 0x000fe20008400000 */
[----:B------:R-:W-:Y:S01]  /*fd00*/  SHF.R.U32.HI R2, RZ, UR7, R3 ;  /* 0x00000007ff027c19 */ /* 0x000fe20008011603 */
[----:B------:R-:W-:Y:S02]  /*fd10*/  ULDC UR7, c[0x0][0x658] ;  /* 0x0001960000077ab9 */ /* 0x000fe40000000800 */
[----:B------:R0:W1:Y:S01]  /*fd20*/  F2I.U32.TRUNC.NTZ R18, R4 ;  /* 0x0000000400127305 */ /* 0x000062000020f000 */
[--C-:B------:R-:W-:Y:S02]  /*fd30*/  SHF.R.U64 R16, R13, UR9, R2.reuse ;  /* 0x000000090d107c19 */ /* 0x100fe40008001202 */
[----:B------:R-:W-:-:S04]  /*fd40*/  SHF.R.U32.HI R3, RZ, UR9, R2 ;  /* 0x00000009ff037c19 */ /* 0x000fc80008011602 */
[--C-:B------:R-:W-:Y:S02]  /*fd50*/  SHF.R.U64 R14, R16, UR7, R3.reuse ;  /* 0x00000007100e7c19 */ /* 0x100fe40008001203 */
[----:B------:R-:W-:-:S03]  /*fd60*/  SHF.R.U32.HI R3, RZ, UR7, R3 ;  /* 0x00000007ff037c19 */ /* 0x000fc60008011603 */
[----:B------:R-:W-:Y:S01]  /*fd70*/  IMAD.MOV.U32 R2, RZ, RZ, R14 ;  /* 0x000000ffff027224 */ /* 0x000fe200078e000e */
[----:B0-2---:R-:W-:Y:S06]  /*fd80*/  @!P1 BRA `(.L_x_309) ;  /* 0x0000000000289947 */ /* 0x005fec0003800000 */
        /* <DEDUP_REMOVED lines=10> */
.L_x_309:
[----:B------:R-:W-:Y:S01]  /*fe30*/  ULDC UR7, c[0x0][0x648] ;  /* 0x0001920000077ab9 */ /* 0x000fe20000000800 */
[----:B-1----:R-:W-:Y:S01]  /*fe40*/  IMAD.MOV R18, RZ, RZ, -R18 ;  /* 0x000000ffff127224 */ /* 0x002fe200078e0a12 */
[----:B------:R-:W-:Y:S01]  /*fe50*/  SHF.R.U64 R3, R2, UR7, R3 ;  /* 0x0000000702037c19 */ /* 0x000fe20008001203 */
[----:B------:R-:W-:Y:S01]  /*fe60*/  ULDC UR7, c[0x0][0x638] ;  /* 0x00018e0000077ab9 */ /* 0x000fe20000000800 */
[----:B------:R-:W-:Y:S01]  /*fe70*/  LOP3.LUT R2, R16, UR6, RZ, 0xc0, !PT ;  /* 0x0000000610027c12 */ /* 0x000fe2000f8ec0ff */
[----:B------:R-:W-:Y:S01]  /*fe80*/  @P4 IMAD R19, R15, R18, R10 ;  /* 0x000000120f134224 */ /* 0x000fe200078e020a */
[----:B------:R-:W-:Y:S01]  /*fe90*/  LOP3.LUT R13, R13, UR4, RZ, 0xc0, !PT ;  /* 0x000000040d0d7c12 */ /* 0x000fe2000f8ec0ff */
[----:B------:R-:W-:Y:S01]  /*fea0*/  IMAD.MOV R5, RZ, RZ, -R3 ;  /* 0x000000ffff057224 */ /* 0x000fe200078e0a03 */
[----:B------:R-:W-:Y:S01]  /*feb0*/  ULDC UR8, c[0x0][0x610] ;  /* 0x0001840000087ab9 */ /* 0x000fe20000000800 */
[----:B------:R-:W-:Y:S02]  /*fec0*/  IMAD R2, R3, UR5, R2 ;  /* 0x0000000503027c24 */ /* 0x000fe4000f8e0202 */
[----:B------:R-:W-:Y:S01]  /*fed0*/  IMAD R14, R5, UR7, R14 ;  /* 0x00000007050e7c24 */ /* 0x000fe2000f8e020e */
[----:B------:R-:W-:Y:S01]  /*fee0*/  ULDC UR7, c[0x0][0x600] ;  /* 0x0001800000077ab9 */ /* 0x000fe20000000800 */
[----:B------:R-:W-:-:S02]  /*fef0*/  IMAD R5, R2, UR8, R19 ;  /* 0x0000000802057c24 */ /* 0x000fc4000f8e0213 */
[----:B------:R-:W-:Y:S02]  /*ff00*/  IMAD R14, R14, UR7, R13 ;  /* 0x000000070e0e7c24 */ /* 0x000fe4000f8e020d */
[----:B------:R-:W-:-:S03]  /*ff10*/  IMAD.MOV.U32 R2, RZ, RZ, 0x1 ;  /* 0x00000001ff027424 */ /* 0x000fc600078e00ff */
[----:B------:R-:W-:Y:S02]  /*ff20*/  SEL R6, R14, R5, !P4 ;  /* 0x000000050e067207 */ /* 0x000fe40006000000 */
[----:B------:R-:W-:-:S07]  /*ff30*/  SEL R5, R5, R14, !P4 ;  /* 0x0000000e05057207 */ /* 0x000fce0006000000 */
.L_x_307:
[----:B------:R-:W-:Y:S05]  /*ff40*/  BSYNC B1 ;  /* 0x0000000000017941 */ /* 0x000fea0003800000 */
.L_x_306:
[----:B------:R-:W-:-:S13]  /*ff50*/  LOP3.LUT P1, RZ, R2, 0xff, RZ, 0xc0, !PT ;  /* 0x000000ff02ff7812 */ /* 0x000fda000782c0ff */
[----:B------:R-:W-:Y:S05]  /*ff60*/  @P1 BRA `(.L_x_310) ;  /* 0xfffffff400301947 */ /* 0x000fea000383ffff */
[----:B------:R-:W-:Y:S05]  /*ff70*/  BSYNC B0 ;  /* 0x0000000000007941 */ /* 0x000fea0003800000 */
.L_x_298:
[----:B------:R-:W-:-:S03]  /*ff80*/  UMOV UR7, 0xffffffff ;  /* 0xffffffff00077882 */ /* 0x000fc60000000000 */
[----:B------:R-:W-:Y:S05]  /*ff90*/  BRA.DIV UR7, `(.L_x_311) ;  /* 0x0000000e07207947 */ /* 0x000fea000b800000 */
[----:B------:R-:W-:-:S13]  /*ffa0*/  ELECT P0, URZ, PT ;  /* 0x00000000003f782f */ /* 0x000fda0003800000 */
.L_x_339:
[----:B------:R-:W-:Y:S04]  /*ffb0*/  BSSY B0, `(.L_x_312) ;  /* 0x00000aa000007945 */ /* 0x000fe80003800000 */
[----:B------:R-:W-:Y:S05]  /*ffc0*/  @!P0 BRA `(.L_x_313) ;  /* 0x0000000800a08947 */ /* 0x000fea0003800000 */
[----:B------:R-:W-:-:S04]  /*ffd0*/  ULOP3.LUT UR7, UR13, 0x2, URZ, 0xfc, !UPT ;  /* 0x000000020d077892 */ /* 0x000fc8000f8efc3f */
[----:B------:R-:W-:-:S06]  /*ffe0*/  UISETP.NE.AND UP0, UPT, UR7, 0x3, UPT ;  /* 0x000000030700788c */ /* 0x000fcc000bf05270 */
[----:B------:R-:W-:-:S13]  /*fff0*/  PLOP3.LUT P0, PT, PT, PT, UP0, 0x80, 0x0 ;  /* 0x000000000000781c */ /* 0x000fda0003f0f008 */
[----:B------:R-:W-:Y:S05]  /*10000*/  @!P0 BRA `(.L_x_314) ;  /* 0x0000000000048947 */ /* 0x000fea0003800000 */
[----:B------:R-:W-:Y:S01]  /*10010*/  BPT.TRAP 0x1 ;  /* 0x000000040000795c */ /* 0x000fe20000300000 */
.L_x_314:
[----:B------:R-:W0:Y:S01]  /*10020*/  S2R R3, SR_CgaCtaId ;  /* 0x0000000000037919 */ /* 0x000e220000008800 */
[----:B------:R-:W-:-:S04]  /*10030*/  MOV R2, 0x400 ;  /* 0x0000040000027802 */ /* 0x000fc80000000f00 */
[----:B0-----:R-:W-:Y:S02]  /*10040*/  LEA R3, R3, R2, 0x18 ;  /* 0x0000000203037211 */ /* 0x001fe400078ec0ff */
[----:B------:R-:W-:-:S03]  /*10050*/  SHF.L.U32 R2, R0, 0x1f, RZ ;  /* 0x0000001f00027819 */ /* 0x000fc600000006ff */
[----:B------:R-:W-:-:S04]  /*10060*/  VIADD R3, R3, 0x90 ;  /* 0x0000009003037836 */ /* 0x000fc80000000000 */
[C---:B------:R-:W-:Y:S02]  /*10070*/  IMAD R7, R8.reuse, 0x8, R3 ;  /* 0x0000000808077824 */ /* 0x040fe400078e0203 */
[----:B------:R-:W-:Y:S02]  /*10080*/  VIADD R8, R8, 0x1 ;  /* 0x0000000108087836 */ /* 0x000fe40000000000 */
[----:B------:R-:W0:Y:S03]  /*10090*/  SYNCS.PHASECHK.TRANS64.TRYWAIT P0, [R7+URZ], R2 ;  /* 0x00000002070075a7 */ /* 0x000e26000800017f */
[----:B------:R-:W-:-:S04]  /*100a0*/  ISETP.NE.AND P1, PT, R8, 0x12, PT ;  /* 0x000000120800780c */ /* 0x000fc80003f25270 */
[----:B------:R-:W-:Y:S02]  /*100b0*/  SEL R5, RZ, 0x1, P1 ;  /* 0x00000001ff057807 */ /* 0x000fe40000800000 */
[----:B------:R-:W-:Y:S02]  /*100c0*/  SEL R8, R8, RZ, P1 ;  /* 0x000000ff08087207 */ /* 0x000fe40000800000 */
[----:B------:R-:W-:-:S03]  /*100d0*/  LOP3.LUT R5, R0, R5, RZ, 0x3c, !PT ;  /* 0x0000000500057212 */ /* 0x000fc600078e3cff */
[----:B------:R-:W-:Y:S01]  /*100e0*/  IMAD R9, R8, 0x8, R3 ;  /* 0x0000000808097824 */ /* 0x000fe200078e0203 */
[----:B------:R-:W-:Y:S01]  /*100f0*/  SHF.L.U32 R4, R5, 0x1f, RZ ;  /* 0x0000001f05047819 */ /* 0x000fe200000006ff */
[----:B0-----:R-:W-:Y:S06]  /*10100*/  @!P0 BRA `(.L_x_315) ;  /* 0x0000000800e88947 */ /* 0x001fec0003800000 */
.L_x_340:
[----:B------:R-:W1:Y:S01]  /*10110*/  SYNCS.PHASECHK.TRANS64.TRYWAIT P0, [R9+URZ], R4 ;  /* 0x00000004090075a7 */ /* 0x000e62000800017f */
[----:B------:R-:W-:-:S05]  /*10120*/  VIADD R0, R8, 0x1 ;  /* 0x0000000108007836 */ /* 0x000fca0000000000 */
[----:B------:R-:W-:-:S04]  /*10130*/  ISETP.NE.AND P1, PT, R0, 0x12, PT ;  /* 0x000000120000780c */ /* 0x000fc80003f25270 */
[----:B0-----:R-:W-:Y:S02]  /*10140*/  SEL R2, RZ, 0x1, P1 ;  /* 0x00000001ff027807 */ /* 0x001fe40000800000 */
[----:B------:R-:W-:Y:S02]  /*10150*/  SEL R0, R0, RZ, P1 ;  /* 0x000000ff00007207 */ /* 0x000fe40000800000 */
[----:B------:R-:W-:-:S03]  /*10160*/  LOP3.LUT R7, R5, R2, RZ, 0x3c, !PT ;  /* 0x0000000205077212 */ /* 0x000fc600078e3cff */
[----:B------:R-:W-:Y:S01]  /*10170*/  IMAD R6, R0, 0x8, R3 ;  /* 0x0000000800067824 */ /* 0x000fe200078e0203 */
[----:B------:R-:W-:Y:S01]  /*10180*/  SHF.L.U32 R5, R7, 0x1f, RZ ;  /* 0x0000001f07057819 */ /* 0x000fe200000006ff */
[----:B-1----:R-:W-:Y:S06]  /*10190*/  @!P0 BRA `(.L_x_316) ;  /* 0x0000000800d88947 */ /* 0x002fec0003800000 */
.L_x_341:
[----:B------:R-:W1:Y:S01]  /*101a0*/  SYNCS.PHASECHK.TRANS64.TRYWAIT P0, [R6+URZ], R5 ;  /* 0x00000005060075a7 */ /* 0x000e62000800017f */
[----:B------:R-:W-:-:S05]  /*101b0*/  VIADD R0, R0, 0x1 ;  /* 0x0000000100007836 */ /* 0x000fca0000000000 */
[----:B------:R-:W-:-:S04]  /*101c0*/  ISETP.NE.AND P1, PT, R0, 0x12, PT ;  /* 0x000000120000780c */ /* 0x000fc80003f25270 */
[----:B------:R-:W-:Y:S02]  /*101d0*/  SEL R2, RZ, 0x1, P1 ;  /* 0x00000001ff027807 */ /* 0x000fe40000800000 */
[----:B------:R-:W-:Y:S02]  /*101e0*/  SEL R0, R0, RZ, P1 ;  /* 0x000000ff00007207 */ /* 0x000fe40000800000 */
[----:B------:R-:W-:-:S03]  /*101f0*/  LOP3.LUT R7, R7, R2, RZ, 0x3c, !PT ;  /* 0x0000000207077212 */ /* 0x000fc600078e3cff */
[----:B0-----:R-:W-:Y:S01]  /*10200*/  IMAD R9, R0, 0x8, R3 ;  /* 0x0000000800097824 */ /* 0x001fe200078e0203 */
[----:B------:R-:W-:Y:S01]  /*10210*/  SHF.L.U32 R4, R7, 0x1f, RZ ;  /* 0x0000001f07047819 */ /* 0x000fe200000006ff */
[----:B-1----:R-:W-:Y:S06]  /*10220*/  @!P0 BRA `(.L_x_317) ;  /* 0x0000000800c88947 */ /* 0x002fec0003800000 */
.L_x_342:
        /* <DEDUP_REMOVED lines=9> */
.L_x_343:
        /* <DEDUP_REMOVED lines=9> */
.L_x_344:
        /* <DEDUP_REMOVED lines=9> */
.L_x_345:
        /* <DEDUP_REMOVED lines=9> */
.L_x_346:
        /* <DEDUP_REMOVED lines=9> */
.L_x_347:
        /* <DEDUP_REMOVED lines=9> */
.L_x_348:
        /* <DEDUP_REMOVED lines=9> */
.L_x_349:
        /* <DEDUP_REMOVED lines=9> */
.L_x_350:
        /* <DEDUP_REMOVED lines=9> */
.L_x_351:
        /* <DEDUP_REMOVED lines=9> */
.L_x_352:
        /* <DEDUP_REMOVED lines=9> */
.L_x_353:
        /* <DEDUP_REMOVED lines=9> */
.L_x_354:
        /* <DEDUP_REMOVED lines=9> */
.L_x_355:
[----:B------:R-:W1:Y:S01]  /*10980*/  SYNCS.PHASECHK.TRANS64.TRYWAIT P0, [R6+URZ], R5 ;  /* 0x00000005060075a7 */ /* 0x000e62000800017f */
[----:B------:R-:W-:-:S05]  /*10990*/  VIADD R0, R0, 0x1 ;  /* 0x0000000100007836 */ /* 0x000fca0000000000 */
[----:B------:R-:W-:-:S04]  /*109a0*/  ISETP.NE.AND P1, PT, R0, 0x12, PT ;  /* 0x000000120000780c */ /* 0x000fc80003f25270 */
[----:B------:R-:W-:Y:S02]  /*109b0*/  SEL R2, RZ, 0x1, P1 ;  /* 0x00000001ff027807 */ /* 0x000fe40000800000 */
[----:B------:R-:W-:Y:S02]  /*109c0*/  SEL R0, R0, RZ, P1 ;  /* 0x000000ff00007207 */ /* 0x000fe40000800000 */
[----:B------:R-:W-:Y:S01]  /*109d0*/  LOP3.LUT R2, R7, R2, RZ, 0x3c, !PT ;  /* 0x0000000207027212 */ /* 0x000fe200078e3cff */
[----:B-1----:R-:W-:Y:S06]  /*109e0*/  @!P0 BRA `(.L_x_331) ;  /* 0x0000000400f08947 */ /* 0x002fec0003800000 */
.L_x_356:
[----:B------:R-:W-:Y:S01]  /*109f0*/  IMAD R3, R0, 0x8, R3 ;  /* 0x0000000800037824 */ /* 0x000fe200078e0203 */
[----:B------:R-:W-:-:S07]  /*10a00*/  SHF.L.U32 R0, R2, 0x1f, RZ ;  /* 0x0000001f02007819 */ /* 0x000fce00000006ff */
.L_x_332:
[----:B--2---:R2:W3:Y:S02]  /*10a10*/  SYNCS.PHASECHK.TRANS64.TRYWAIT P0, [R3+URZ], R0 ;  /* 0x00000000030075a7 */ /* 0x0044e4000800017f */
[----:B---3--:R-:W-:Y:S05]  /*10a20*/  @!P0 NANOSLEEP.SYNCS 0x989680 ;  /* 0x009896800000895d */ /* 0x008fea0003900000 */
[----:B------:R-:W3:Y:S02]  /*10a30*/  @!P0 SYNCS.PHASECHK.TRANS64 P0, [R3+URZ], R0 ;  /* 0x00000000030085a7 */ /* 0x000ee4000800007f */
[----:B---3--:R-:W-:Y:S05]  /*10a40*/  @!P0 BRA `(.L_x_332) ;  /* 0xfffffffc00f08947 */ /* 0x008fea000383ffff */
.L_x_313:
[----:B------:R-:W-:Y:S05]  /*10a50*/  BSYNC B0 ;  /* 0x0000000000007941 */ /* 0x000fea0003800000 */
.L_x_312:
[----:B------:R-:W-:Y:S05]  /*10a60*/  EXIT ;  /* 0x000000000000794d */ /* 0x000fea0003800000 */
.L_x_18:
[----:B-1----:R-:W-:-:S04]  /*10a70*/  IMAD.U32 R3, RZ, RZ, UR7 ;  /* 0x00000007ff037e24 */ /* 0x002fc8000f8e00ff */
[----:B------:R1:W3:Y:S03]  /*10a80*/  SYNCS.PHASECHK.TRANS64.TRYWAIT P0, [R3+URZ], R0 ;  /* 0x00000000030075a7 */ /* 0x0002e6000800017f */
[----:B---3--:R-:W-:Y:S05]  /*10a90*/  @!P0 NANOSLEEP.SYNCS 0x989680 ;  /* 0x009896800000895d */ /* 0x008fea0003900000 */
[----:B------:R-:W3:Y:S02]  /*10aa0*/  @!P0 SYNCS.PHASECHK.TRANS64 P0, [R3+URZ], R0 ;  /* 0x00000000030085a7 */ /* 0x000ee4000800007f */
[----:B---3--:R-:W-:Y:S05]  /*10ab0*/  @!P0 BRA `(.L_x_18) ;  /* 0xfffffffc00ec8947 */ /* 0x008fea000383ffff */
[----:B------:R-:W-:Y:S05]  /*10ac0*/  BRA `(.L_x_17) ;  /* 0xffffff1000a87947 */ /* 0x000fea000383ffff */
.L_x_24:
[----:B-----5:R1:W-:Y:S02]  /*10ad0*/  STL [R1+0x88], R0 ;  /* 0x0000880001007387 */ /* 0x0203e40000100800 */
[----:B-1----:R-:W-:-:S04]  /*10ae0*/  IMAD.U32 R0, RZ, RZ, UR9 ;  /* 0x00000009ff007e24 */ /* 0x002fc8000f8e00ff */
[----:B------:R1:W4:Y:S03]  /*10af0*/  SYNCS.PHASECHK.TRANS64.TRYWAIT P0, [R0+URZ], R229 ;  /* 0x000000e5000075a7 */ /* 0x000326000800017f */
[----:B----4-:R-:W-:Y:S05]  /*10b00*/  @!P0 NANOSLEEP.SYNCS 0x989680 ;  /* 0x009896800000895d */ /* 0x010fea0003900000 */
[----:B------:R1:W4:Y:S02]  /*10b10*/  @!P0 SYNCS.PHASECHK.TRANS64 P0, [R0+URZ], R229 ;  /* 0x000000e5000085a7 */ /* 0x000324000800007f */
[----:B-1----:R1:W5:Y:S02]  /*10b20*/  LDL.LU R0, [R1+0x88] ;  /* 0x0000880001007983 */ /* 0x0023640000300800 */
[----:B-1--4-:R-:W-:Y:S05]  /*10b30*/  @!P0 BRA `(.L_x_24) ;  /* 0xfffffffc00e48947 */ /* 0x012fea000383ffff */
[----:B------:R-:W-:Y:S05]  /*10b40*/  BRA `(.L_x_23) ;  /* 0xffffff24000c7947 */ /* 0x000fea000383ffff */
.L_x_299:
[----:B------:R-:W-:Y:S01]  /*10b50*/  BSSY B1, `(.L_x_333) ;  /* 0x0000006000017945 */ /* 0x000fe20003800000 */
[----:B------:R-:W-:-:S07]  /*10b60*/  IMAD.MOV.U32 R2, RZ, RZ, -0x1 ;  /* 0xffffffffff027424 */ /* 0x000fce00078e00ff */
[----:B------:R-:W-:Y:S05]  /*10b70*/  WARPSYNC.COLLECTIVE R2, `(.L_x_334) ;  /* 0x00000000020c7348 */ /* 0x000fea0003c00000 */
[----:B------:R-:W-:Y:S02]  /*10b80*/  ELECT P1, UR62, PT ;  /* 0x00000000003e782f */ /* 0x000fe40003820000 */
[----:B------:R-:W-:Y:S01]  /*10b90*/  MOV R2, UR62 ;  /* 0x0000003e00027c02 */ /* 0x000fe20008000f00 */
[----:B------:R-:W-:Y:S10]  /*10ba0*/  ENDCOLLECTIVE ;  /* 0x000000000000791b */ /* 0x000ff40003800000 */
.L_x_334:
[----:B------:R-:W-:Y:S05]  /*10bb0*/  BSYNC B1 ;  /* 0x0000000000017941 */ /* 0x000fea0003800000 */
.L_x_333:
[----:B------:R-:W-:Y:S05]  /*10bc0*/  BRA `(.L_x_335) ;  /* 0xffffffe800247947 */ /* 0x000fea000383ffff */
.L_x_302:
[----:B-1----:R1:W2:Y:S02]  /*10bd0*/  SYNCS.PHASECHK.TRANS64.TRYWAIT P1, [R13+URZ+0x90], R4 ;  /* 0x000090040d0075a7 */ /* 0x0022a4000802017f */
[----:B--2---:R-:W-:Y:S05]  /*10be0*/  @!P1 NANOSLEEP.SYNCS 0x989680 ;  /* 0x009896800000995d */ /* 0x004fea0003900000 */
[----:B------:R-:W2:Y:S02]  /*10bf0*/  @!P1 SYNCS.PHASECHK.TRANS64 P1, [R13+URZ+0x90], R4 ;  /* 0x000090040d0095a7 */ /* 0x000ea4000802007f */
[----:B--2---:R-:W-:Y:S05]  /*10c00*/  @!P1 BRA `(.L_x_302) ;  /* 0xfffffffc00f09947 */ /* 0x004fea000383ffff */
[----:B------:R-:W-:Y:S05]  /*10c10*/  BRA `(.L_x_336) ;  /* 0xffffffe800587947 */ /* 0x000fea000383ffff */
.L_x_311:
[----:B------:R-:W-:Y:S01]  /*10c20*/  BSSY B0, `(.L_x_337) ;  /* 0x0000006000007945 */ /* 0x000fe20003800000 */
[----:B------:R-:W-:-:S07]  /*10c30*/  IMAD.MOV.U32 R2, RZ, RZ, -0x1 ;  /* 0xffffffffff027424 */ /* 0x000fce00078e00ff */
[----:B------:R-:W-:Y:S05]  /*10c40*/  WARPSYNC.COLLECTIVE R2, `(.L_x_338) ;  /* 0x00000000020c7348 */ /* 0x000fea0003c00000 */
[----:B------:R-:W-:Y:S02]  /*10c50*/  ELECT P1, UR62, PT ;  /* 0x00000000003e782f */ /* 0x000fe40003820000 */
[----:B------:R-:W-:Y:S01]  /*10c60*/  MOV R2, UR62 ;  /* 0x0000003e00027c02 */ /* 0x000fe20008000f00 */
[----:B------:R-:W-:Y:S10]  /*10c70*/  ENDCOLLECTIVE ;  /* 0x000000000000791b */ /* 0x000ff40003800000 */
.L_x_338:
[----:B------:R-:W-:Y:S05]  /*10c80*/  BSYNC B0 ;  /* 0x0000000000007941 */ /* 0x000fea0003800000 */
.L_x_337:
[----:B------:R-:W-:Y:S01]  /*10c90*/  PLOP3.LUT P0, PT, P1, PT, PT, 0x80, 0x0 ;  /* 0x000000000000781c */ /* 0x000fe20000f0f070 */
[----:B------:R-:W-:-:S12]  /*10ca0*/  BRA `(.L_x_339) ;  /* 0xfffffff000c07947 */ /* 0x000fd8000383ffff */
.L_x_315:
[----:B0-----:R0:W1:Y:S02]  /*10cb0*/  SYNCS.PHASECHK.TRANS64.TRYWAIT P0, [R7+URZ], R2 ;  /* 0x00000002070075a7 */ /* 0x001064000800017f */
[----:B-1----:R-:W-:Y:S05]  /*10cc0*/  @!P0 NANOSLEEP.SYNCS 0x989680 ;  /* 0x009896800000895d */ /* 0x002fea0003900000 */
[----:B------:R-:W1:Y:S02]  /*10cd0*/  @!P0 SYNCS.PHASECHK.TRANS64 P0, [R7+URZ], R2 ;  /* 0x00000002070085a7 */ /* 0x000e64000800007f */
[----:B-1----:R-:W-:Y:S05]  /*10ce0*/  @!P0 BRA `(.L_x_315) ;  /* 0xfffffffc00f08947 */ /* 0x002fea000383ffff */
[----:B------:R-:W-:Y:S05]  /*10cf0*/  BRA `(.L_x_340) ;  /* 0xfffffff400047947 */ /* 0x000fea000383ffff */
.L_x_316:
[----:B0-----:R0:W1:Y:S02]  /*10d00*/  SYNCS.PHASECHK.TRANS64.TRYWAIT P0, [R9+URZ], R4 ;  /* 0x00000004090075a7 */ /* 0x001064000800017f */
[----:B-1----:R-:W-:Y:S05]  /*10d10*/  @!P0 NANOSLEEP.SYNCS 0x989680 ;  /* 0x009896800000895d */ /* 0x002fea0003900000 */
[----:B------:R-:W1:Y:S02]  /*10d20*/  @!P0 SYNCS.PHASECHK.TRANS64 P0, [R9+URZ], R4 ;  /* 0x00000004090085a7 */ /* 0x000e64000800007f */
[----:B-1----:R-:W-:Y:S05]  /*10d30*/  @!P0 BRA `(.L_x_316) ;  /* 0xfffffffc00f08947 */ /* 0x002fea000383ffff */
[----:B------:R-:W-:Y:S05]  /*10d40*/  BRA `(.L_x_341) ;  /* 0xfffffff400147947 */ /* 0x000fea000383ffff */
.L_x_317:
[----:B0-----:R0:W1:Y:S02]  /*10d50*/  SYNCS.PHASECHK.TRANS64.TRYWAIT P0, [R6+URZ], R5 ;  /* 0x00000005060075a7 */ /* 0x001064000800017f */
[----:B-1----:R-:W-:Y:S05]  /*10d60*/  @!P0 NANOSLEEP.SYNCS 0x989680 ;  /* 0x009896800000895d */ /* 0x002fea0003900000 */
[----:B------:R-:W1:Y:S02]  /*10d70*/  @!P0 SYNCS.PHASECHK.TRANS64 P0, [R6+URZ], R5 ;  /* 0x00000005060085a7 */ /* 0x000e64000800007f */
[----:B-1----:R-:W-:Y:S05]  /*10d80*/  @!P0 BRA `(.L_x_317) ;  /* 0xfffffffc00f08947 */ /* 0x002fea000383ffff */
[----:B------:R-:W-:Y:S05]  /*10d90*/  BRA `(.L_x_342) ;  /* 0xfffffff400247947 */ /* 0x000fea000383ffff */
.L_x_318:
[----:B0-----:R0:W1:Y:S02]  /*10da0*/  SYNCS.PHASECHK.TRANS64.TRYWAIT P0, [R9+URZ], R4 ;  /* 0x00000004090075a7 */ /* 0x001064000800017f */
[----:B-1----:R-:W-:Y:S05]  /*10db0*/  @!P0 NANOSLEEP.SYNCS 0x989680 ;  /* 0x009896800000895d */ /* 0x002fea0003900000 */
[----:B------:R-:W1:Y:S02]  /*10dc0*/  @!P0 SYNCS.PHASECHK.TRANS64 P0, [R9+URZ], R4 ;  /* 0x00000004090085a7 */ /* 0x000e64000800007f */
[----:B-1----:R-:W-:Y:S05]  /*10dd0*/  @!P0 BRA `(.L_x_318) ;  /* 0xfffffffc00f08947 */ /* 0x002fea000383ffff */
[----:B------:R-:W-:Y:S05]  /*10de0*/  BRA `(.L_x_343) ;  /* 0xfffffff400347947 */ /* 0x000fea000383ffff */
.L_x_319:
[----:B0-----:R0:W1:Y:S02]  /*10df0*/  SYNCS.PHASECHK.TRANS64.TRYWAIT P0, [R6+URZ], R5 ;  /* 0x00000005060075a7 */ /* 0x001064000800017f */
[----:B-1----:R-:W-:Y:S05]  /*10e00*/  @!P0 NANOSLEEP.SYNCS 0x989680 ;  /* 0x009896800000895d */ /* 0x002fea0003900000 */
[----:B------:R-:W1:Y:S02]  /*10e10*/  @!P0 SYNCS.PHASECHK.TRANS64 P0, [R6+URZ], R5 ;  /* 0x00000005060085a7 */ /* 0x000e64000800007f */
[----:B-1----:R-:W-:Y:S05]  /*10e20*/  @!P0 BRA `(.L_x_319) ;  /* 0xfffffffc00f08947 */ /* 0x002fea000383ffff */
[----:B------:R-:W-:Y:S05]  /*10e30*/  BRA `(.L_x_344) ;  /* 0xfffffff400447947 */ /* 0x000fea000383ffff */
.L_x_320:
[----:B0-----:R0:W1:Y:S02]  /*10e40*/  SYNCS.PHASECHK.TRANS64.TRYWAIT P0, [R9+URZ], R4 ;  /* 0x00000004090075a7 */ /* 0x001064000800017f */
[----:B-1----:R-:W-:Y:S05]  /*10e50*/  @!P0 NANOSLEEP.SYNCS 0x989680 ;  /* 0x009896800000895d */ /* 0x002fea0003900000 */
[----:B------:R-:W1:Y:S02]  /*10e60*/  @!P0 SYNCS.PHASECHK.TRANS64 P0, [R9+URZ], R4 ;  /* 0x00000004090085a7 */ /* 0x000e64000800007f */
[----:B-1----:R-:W-:Y:S05]  /*10e70*/  @!P0 BRA `(.L_x_320) ;  /* 0xfffffffc00f08947 */ /* 0x002fea000383ffff */
[----:B------:R-:W-:Y:S05]  /*10e80*/  BRA `(.L_x_345) ;  /* 0xfffffff400547947 */ /* 0x000fea000383ffff */
.L_x_321:
[----:B0-----:R0:W1:Y:S02]  /*10e90*/  SYNCS.PHASECHK.TRANS64.TRYWAIT P0, [R6+URZ], R5 ;  /* 0x00000005060075a7 */ /* 0x001064000800017f */
[----:B-1----:R-:W-:Y:S05]  /*10ea0*/  @!P0 NANOSLEEP.SYNCS 0x989680 ;  /* 0x009896800000895d */ /* 0x002fea0003900000 */
[----:B------:R-:W1:Y:S02]  /*10eb0*/  @!P0 SYNCS.PHASECHK.TRANS64 P0, [R6+URZ], R5 ;  /* 0x00000005060085a7 */ /* 0x000e64000800007f */
[----:B-1----:R-:W-:Y:S05]  /*10ec0*/  @!P0 BRA `(.L_x_321) ;  /* 0xfffffffc00f08947 */ /* 0x002fea000383ffff */
[----:B------:R-:W-:Y:S05]  /*10ed0*/  BRA `(.L_x_346) ;  /* 0xfffffff400647947 */ /* 0x000fea000383ffff */
.L_x_322:
[----:B0-----:R0:W1:Y:S02]  /*10ee0*/  SYNCS.PHASECHK.TRANS64.TRYWAIT P0, [R9+URZ], R4 ;  /* 0x00000004090075a7 */ /* 0x001064000800017f */
[----:B-1----:R-:W-:Y:S05]  /*10ef0*/  @!P0 NANOSLEEP.SYNCS 0x989680 ;  /* 0x009896800000895d */ /* 0x002fea0003900000 */
[----:B------:R-:W1:Y:S02]  /*10f00*/  @!P0 SYNCS.PHASECHK.TRANS64 P0, [R9+URZ], R4 ;  /* 0x00000004090085a7 */ /* 0x000e64000800007f */
[----:B-1----:R-:W-:Y:S05]  /*10f10*/  @!P0 BRA `(.L_x_322) ;  /* 0xfffffffc00f08947 */ /* 0x002fea000383ffff */
[----:B------:R-:W-:Y:S05]  /*10f20*/  BRA `(.L_x_347) ;  /* 0xfffffff400747947 */ /* 0x000fea000383ffff */
.L_x_323:
[----:B0-----:R0:W1:Y:S02]  /*10f30*/  SYNCS.PHASECHK.TRANS64.TRYWAIT P0, [R6+URZ], R5 ;  /* 0x00000005060075a7 */ /* 0x001064000800017f */
[----:B-1----:R-:W-:Y:S05]  /*10f40*/  @!P0 NANOSLEEP.SYNCS 0x989680 ;  /* 0x009896800000895d */ /* 0x002fea0003900000 */
[----:B------:R-:W1:Y:S02]  /*10f50*/  @!P0 SYNCS.PHASECHK.TRANS64 P0, [R6+URZ], R5 ;  /* 0x00000005060085a7 */ /* 0x000e64000800007f */
[----:B-1----:R-:W-:Y:S05]  /*10f60*/  @!P0 BRA `(.L_x_323) ;  /* 0xfffffffc00f08947 */ /* 0x002fea000383ffff */
[----:B------:R-:W-:Y:S05]  /*10f70*/  BRA `(.L_x_348) ;  /* 0xfffffff400847947 */ /* 0x000fea000383ffff */
.L_x_324:
[----:B0-----:R0:W1:Y:S02]  /*10f80*/  SYNCS.PHASECHK.TRANS64.TRYWAIT P0, [R9+URZ], R4 ;  /* 0x00000004090075a7 */ /* 0x001064000800017f */
[----:B-1----:R-:W-:Y:S05]  /*10f90*/  @!P0 NANOSLEEP.SYNCS 0x989680 ;  /* 0x009896800000895d */ /* 0x002fea0003900000 */
[----:B------:R-:W1:Y:S02]  /*10fa0*/  @!P0 SYNCS.PHASECHK.TRANS64 P0, [R9+URZ], R4 ;  /* 0x00000004090085a7 */ /* 0x000e64000800007f */
[----:B-1----:R-:W-:Y:S05]  /*10fb0*/  @!P0 BRA `(.L_x_324) ;  /* 0xfffffffc00f08947 */ /* 0x002fea000383ffff */
[----:B------:R-:W-:Y:S05]  /*10fc0*/  BRA `(.L_x_349) ;  /* 0xfffffff400947947 */ /* 0x000fea000383ffff */
.L_x_325:
[----:B0-----:R0:W1:Y:S02]  /*10fd0*/  SYNCS.PHASECHK.TRANS64.TRYWAIT P0, [R6+URZ], R5 ;  /* 0x00000005060075a7 */ /* 0x001064000800017f */
[----:B-1----:R-:W-:Y:S05]  /*10fe0*/  @!P0 NANOSLEEP.SYNCS 0x989680 ;  /* 0x009896800000895d */ /* 0x002fea0003900000 */
[----:B------:R-:W1:Y:S02]  /*10ff0*/  @!P0 SYNCS.PHASECHK.TRANS64 P0, [R6+URZ], R5 ;  /* 0x00000005060085a7 */ /* 0x000e64000800007f */
[----:B-1----:R-:W-:Y:S05]  /*11000*/  @!P0 BRA `(.L_x_325) ;  /* 0xfffffffc00f08947 */ /* 0x002fea000383ffff */
[----:B------:R-:W-:Y:S05]  /*11010*/  BRA `(.L_x_350) ;  /* 0xfffffff400a47947 */ /* 0x000fea000383ffff */
.L_x_326:
[----:B0-----:R0:W1:Y:S02]  /*11020*/  SYNCS.PHASECHK.TRANS64.TRYWAIT P0, [R9+URZ], R4 ;  /* 0x00000004090075a7 */ /* 0x001064000800017f */
[----:B-1----:R-:W-:Y:S05]  /*11030*/  @!P0 NANOSLEEP.SYNCS 0x989680 ;  /* 0x009896800000895d */ /* 0x002fea0003900000 */
[----:B------:R-:W1:Y:S02]  /*11040*/  @!P0 SYNCS.PHASECHK.TRANS64 P0, [R9+URZ], R4 ;  /* 0x00000004090085a7 */ /* 0x000e64000800007f */
[----:B-1----:R-:W-:Y:S05]  /*11050*/  @!P0 BRA `(.L_x_326) ;  /* 0xfffffffc00f08947 */ /* 0x002fea000383ffff */
[----:B------:R-:W-:Y:S05]  /*11060*/  BRA `(.L_x_351) ;  /* 0xfffffff400b47947 */ /* 0x000fea000383ffff */
.L_x_327:
[----:B0-----:R0:W1:Y:S02]  /*11070*/  SYNCS.PHASECHK.TRANS64.TRYWAIT P0, [R6+URZ], R5 ;  /* 0x00000005060075a7 */ /* 0x001064000800017f */
[----:B-1----:R-:W-:Y:S05]  /*11080*/  @!P0 NANOSLEEP.SYNCS 0x989680 ;  /* 0x009896800000895d */ /* 0x002fea0003900000 */
[----:B------:R-:W1:Y:S02]  /*11090*/  @!P0 SYNCS.PHASECHK.TRANS64 P0, [R6+URZ], R5 ;  /* 0x00000005060085a7 */ /* 0x000e64000800007f */
[----:B-1----:R-:W-:Y:S05]  /*110a0*/  @!P0 BRA `(.L_x_327) ;  /* 0xfffffffc00f08947 */ /* 0x002fea000383ffff */
[----:B------:R-:W-:Y:S05]  /*110b0*/  BRA `(.L_x_352) ;  /* 0xfffffff400c47947 */ /* 0x000fea000383ffff */
.L_x_328:
[----:B0-----:R0:W1:Y:S02]  /*110c0*/  SYNCS.PHASECHK.TRANS64.TRYWAIT P0, [R9+URZ], R4 ;  /* 0x00000004090075a7 */ /* 0x001064000800017f */
[----:B-1----:R-:W-:Y:S05]  /*110d0*/  @!P0 NANOSLEEP.SYNCS 0x989680 ;  /* 0x009896800000895d */ /* 0x002fea0003900000 */
[----:B------:R-:W1:Y:S02]  /*110e0*/  @!P0 SYNCS.PHASECHK.TRANS64 P0, [R9+URZ], R4 ;  /* 0x00000004090085a7 */ /* 0x000e64000800007f */
[----:B-1----:R-:W-:Y:S05]  /*110f0*/  @!P0 BRA `(.L_x_328) ;  /* 0xfffffffc00f08947 */ /* 0x002fea000383ffff */
[----:B------:R-:W-:Y:S05]  /*11100*/  BRA `(.L_x_353) ;  /* 0xfffffff400d47947 */ /* 0x000fea000383ffff */
.L_x_329:
[----:B0-----:R0:W1:Y:S02]  /*11110*/  SYNCS.PHASECHK.TRANS64.TRYWAIT P0, [R6+URZ], R5 ;  /* 0x00000005060075a7 */ /* 0x001064000800017f */
[----:B-1----:R-:W-:Y:S05]  /*11120*/  @!P0 NANOSLEEP.SYNCS 0x989680 ;  /* 0x009896800000895d */ /* 0x002fea0003900000 */
[----:B------:R-:W1:Y:S02]  /*11130*/  @!P0 SYNCS.PHASECHK.TRANS64 P0, [R6+URZ], R5 ;  /* 0x00000005060085a7 */ /* 0x000e64000800007f */
[----:B-1----:R-:W-:Y:S05]  /*11140*/  @!P0 BRA `(.L_x_329) ;  /* 0xfffffffc00f08947 */ /* 0x002fea000383ffff */
[----:B------:R-:W-:Y:S05]  /*11150*/  BRA `(.L_x_354) ;  /* 0xfffffff400e47947 */ /* 0x000fea000383ffff */
.L_x_330:
[----:B0-----:R0:W1:Y:S02]  /*11160*/  SYNCS.PHASECHK.TRANS64.TRYWAIT P0, [R9+URZ], R4 ;  /* 0x00000004090075a7 */ /* 0x001064000800017f */
[----:B-1----:R-:W-:Y:S05]  /*11170*/  @!P0 NANOSLEEP.SYNCS 0x989680 ;  /* 0x009896800000895d */ /* 0x002fea0003900000 */
[----:B------:R-:W1:Y:S02]  /*11180*/  @!P0 SYNCS.PHASECHK.TRANS64 P0, [R9+URZ], R4 ;  /* 0x00000004090085a7 */ /* 0x000e64000800007f */
[----:B-1----:R-:W-:Y:S05]  /*11190*/  @!P0 BRA `(.L_x_330) ;  /* 0xfffffffc00f08947 */ /* 0x002fea000383ffff */
[----:B------:R-:W-:Y:S05]  /*111a0*/  BRA `(.L_x_355) ;  /* 0xfffffff400f47947 */ /* 0x000fea000383ffff */
.L_x_331:
[----:B-1----:R1:W2:Y:S02]  /*111b0*/  SYNCS.PHASECHK.TRANS64.TRYWAIT P0, [R6+URZ], R5 ;  /* 0x00000005060075a7 */ /* 0x0022a4000800017f */
[----:B--2---:R-:W-:Y:S05]  /*111c0*/  @!P0 NANOSLEEP.SYNCS 0x989680 ;  /* 0x009896800000895d */ /* 0x004fea0003900000 */
[----:B------:R-:W2:Y:S02]  /*111d0*/  @!P0 SYNCS.PHASECHK.TRANS64 P0, [R6+URZ], R5 ;  /* 0x00000005060085a7 */ /* 0x000ea4000800007f */
[----:B--2---:R-:W-:Y:S05]  /*111e0*/  @!P0 BRA `(.L_x_331) ;  /* 0xfffffffc00f08947 */ /* 0x004fea000383ffff */
[----:B------:R-:W-:Y:S05]  /*111f0*/  BRA `(.L_x_356) ;  /* 0xfffffff400fc7947 */ /* 0x000fea000383ffff */
.L_x_357:
[----:B------:R-:W-:-:S00]  /*11200*/  BRA `(.L_x_357) ;  /* 0xfffffffc00fc7947 */ /* 0x000fc0000383ffff */
[----:B------:R-:W-:-:S00]  /*11210*/  NOP ;  /* 0x0000000000007918 */ /* 0x000fc00000000000 */
        /* <DEDUP_REMOVED lines=14> */
.L_x_358:


//--------------------- .nv.shared._ZN7cutlass13device_kernelINS_4gemm6kernel13GemmUniversalIN4cute5tupleIJiiiiEEENS1_10collective13CollectiveMmaINS1_37MainloopSm90TmaGmmaWarpSpecializedFP8ILi18ENS5_IJNS4_1CILi1EEESB_SB_EEENS1_35KernelTmaWarpSpecializedCooperativeEEENS5_IJNSA_ILi256EEENSA_ILi128EEENSA_ILi32EEEEEENS_12float_e4m3_tENS5_IJlSB_lEEESJ_SK_NS4_8TiledMMAINS4_8MMA_AtomIJNS4_4SM904GMMA31MMA_64x128x32_F32E4M3E4M3_SS_TNILNSO_7ScaleInE1ELSQ_1EEEEEENS4_6LayoutINS5_IJNSA_ILi2EEESB_SB_EEENS5_IJSB_NSA_ILi0EEESW_EEEEENS5_IJNS4_10UnderscoreESZ_SZ_EEEEENS4_13SM90_TMA_LOADENS4_14ComposedLayoutINS4_7SwizzleILi1ELi4ELi3EEENS4_18smem_ptr_flag_bitsILi8EEENST_INS5_IJNSA_ILi8EEESH_EEENS5_IJSH_SB_EEEEEEEvNS4_8identityES12_S1C_vS1D_EENS_8epilogue10collective6detail29Sm90TmaWarpSpecializedAdapterINS1G_15DefaultEpilogueISJ_SK_SK_NS1F_6thread17LinearCombinationISJ_Li1EffLNS1K_9ScaleType4KindE0ELNS_15FloatRoundStyleE2ESJ_EENS1_15EpilogueDefaultEEEEEvvEEEEvNT_6ParamsE --------------------------
	.section	.nv.shared._ZN7cutlass13device_kernelINS_4gemm6kernel13GemmUniversalIN4cute5tupleIJiiiiEEENS1_10collective13CollectiveMmaINS1_37MainloopSm90TmaGmmaWarpSpecializedFP8ILi18ENS5_IJNS4_1CILi1EEESB_SB_EEENS1_35KernelTmaWarpSpecializedCooperativeEEENS5_IJNSA_ILi256EEENSA_ILi128EEENSA_ILi32EEEEEENS_12float_e4m3_tENS5_IJlSB_lEEESJ_SK_NS4_8TiledMMAINS4_8MMA_AtomIJNS4_4SM904GMMA31MMA_64x128x32_F32E4M3E4M3_SS_TNILNSO_7ScaleInE1ELSQ_1EEEEEENS4_6LayoutINS5_IJNSA_ILi2EEESB_SB_EEENS5_IJSB_NSA_ILi0EEESW_EEEEENS5_IJNS4_10UnderscoreESZ_SZ_EEEEENS4_13SM90_TMA_LOADENS4_14ComposedLayoutINS4_7SwizzleILi1ELi4ELi3EEENS4_18smem_ptr_flag_bitsILi8EEENST_INS5_IJNSA_ILi8EEESH_EEENS5_IJSH_SB_EEEEEEEvNS4_8identityES12_S1C_vS1D_EENS_8epilogue10collective6detail29Sm90TmaWarpSpecializedAdapterINS1G_15DefaultEpilogueISJ_SK_SK_NS1F_6thread17LinearCombinationISJ_Li1EffLNS1K_9ScaleType4KindE0ELNS_15FloatRoundStyleE2ESJ_EENS1_15EpilogueDefaultEEEEEvvEEEEvNT_6ParamsE,"aw",@nobits
	.sectionflags	@""
	.align	16
	.zero		1024


//--------------------- .nv.shared.reserved.0     --------------------------
	.section	.nv.shared.reserved.0,"aw",@nobits
	.weak		__nv_reservedSMEM_offset_0_alias
	.size		__nv_reservedSMEM_offset_0_alias, 0, 0
	.other		__nv_reservedSMEM_offset_0_alias,@"STO_CUDA_RESERVED_SHARED STV_DEFAULT"
__nv_reservedSMEM_offset_0_alias:
	.zero		0


//--------------------- .nv.global                --------------------------
	.section	.nv.global,"aw",@nobits
.nv.global:
	.type		_ZN39_INTERNAL_e600f268_4_k_cu_9a1907c9_41784cute1_E,@object
	.size		_ZN39_INTERNAL_e600f268_4_k_cu_9a1907c9_41784cute1_E,(_ZN39_INTERNAL_e600f268_4_k_cu_9a1907c9_41784cuda3std3__45__cpo6cbeginE - _ZN39_INTERNAL_e600f268_4_k_cu_9a1907c9_41784cute1_E)
_ZN39_INTERNAL_e600f268_4_k_cu_9a1907c9_41784cute1_E:
	.zero		1
	.type		_ZN39_INTERNAL_e600f268_4_k_cu_9a1907c9_41784cuda3std3__45__cpo6cbeginE,@object
	.size		_ZN39_INTERNAL_e600f268_4_k_cu_9a1907c9_41784cuda3std3__45__cpo6cbeginE,(_ZN39_INTERNAL_e600f268_4_k_cu_9a1907c9_41784cuda3std3__48in_placeE - _ZN39_INTERNAL_e600f268_4_k_cu_9a1907c9_41784cuda3std3__45__cpo6cbeginE)
_ZN39_INTERNAL_e600f268_4_k_cu_9a1907c9_41784cuda3std3__45__cpo6cbeginE:
	.zero		1
	.type		_ZN39_INTERNAL_e600f268_4_k_cu_9a1907c9_41784cuda3std3__48in_placeE,@object
	.size		_ZN39_INTERNAL_e600f268_4_k_cu_9a1907c9_41784cuda3std3__48in_placeE,(_ZN39_INTERNAL_e600f268_4_k_cu_9a1907c9_41784cuda3std6ranges3__45__cpo9iter_moveE - _ZN39_INTERNAL_e600f268_4_k_cu_9a1907c9_41784cuda3std3__48in_placeE)
_ZN39_INTERNAL_e600f268_4_k_cu_9a1907c9_41784cuda3std3__48in_placeE:
	.zero		1
	.type		_ZN39_INTERNAL_e600f268_4_k_cu_9a1907c9_41784cuda3std6ranges3__45__cpo9iter_moveE,@object
	.size		_ZN39_INTERNAL_e600f268_4_k_cu_9a1907c9_41784cuda3std6ranges3__45__cpo9iter_moveE,(_ZN39_INTERNAL_e600f268_4_k_cu_9a1907c9_41784cuda3std3__45__cpo5beginE - _ZN39_INTERNAL_e600f268_4_k_cu_9a1907c9_41784cuda3std6ranges3__45__cpo9iter_moveE)
_ZN39_INTERNAL_e600f268_4_k_cu_9a1907c9_41784cuda3std6ranges3__45__cpo9iter_moveE:
	.zero		1
	.type		_ZN39_INTERNAL_e600f268_4_k_cu_9a1907c9_41784cuda3std3__45__cpo5beginE,@object
	.size		_ZN39_INTERNAL_e600f268_4_k_cu_9a1907c9_41784cuda3std3__45__cpo5beginE,(_ZN39_INTERNAL_e600f268_4_k_cu_9a1907c9_41784cuda3std3__441_GLOBAL__N__e600f268_4_k_cu_9a1907c9_41786ignoreE - _ZN39_INTERNAL_e600f268_4_k_cu_9a1907c9_41784cuda3std3__45__cpo5beginE)
_ZN39_INTERNAL_e600f268_4_k_cu_9a1907c9_41784cuda3std3__45__cpo5beginE:
	.zero		1
	.type		_ZN39_INTERNAL_e600f268_4_k_cu_9a1907c9_41784cuda3std3__441_GLOBAL__N__e600f268_4_k_cu_9a1907c9_41786ignoreE,@object
	.size		_ZN39_INTERNAL_e600f268_4_k_cu_9a1907c9_41784cuda3std3__441_GLOBAL__N__e600f268_4_k_cu_9a1907c9_41786ignoreE,(_ZN39_INTERNAL_e600f268_4_k_cu_9a1907c9_41784cute7productE - _ZN39_INTERNAL_e600f268_4_k_cu_9a1907c9_41784cuda3std3__441_GLOBAL__N__e600f268_4_k_cu_9a1907c9_41786ignoreE)
_ZN39_INTERNAL_e600f268_4_k_cu_9a1907c9_41784cuda3std3__441_GLOBAL__N__e600f268_4_k_cu_9a1907c9_41786ignoreE:
	.zero		1
	.type		_ZN39_INTERNAL_e600f268_4_k_cu_9a1907c9_41784cute7productE,@object
	.size		_ZN39_INTERNAL_e600f268_4_k_cu_9a1907c9_41784cute7productE,(_ZN39_INTERNAL_e600f268_4_k_cu_9a1907c9_41784cuda3std3__45__cpo3endE - _ZN39_INTERNAL_e600f268_4_k_cu_9a1907c9_41784cute7productE)
_ZN39_INTERNAL_e600f268_4_k_cu_9a1907c9_41784cute7productE:
	.zero		1
	.type		_ZN39_INTERNAL_e600f268_4_k_cu_9a1907c9_41784cuda3std3__45__cpo3endE,@object
	.size		_ZN39_INTERNAL_e600f268_4_k_cu_9a1907c9_41784cuda3std3__45__cpo3endE,(_ZN39_INTERNAL_e600f268_4_k_cu_9a1907c9_41784cuda3std3__419piecewise_constructE - _ZN39_INTERNAL_e600f268_4_k_cu_9a1907c9_41784cuda3std3__45__cpo3endE)
_ZN39_INTERNAL_e600f268_4_k_cu_9a1907c9_41784cuda3std3__45__cpo3endE:
	.zero		1
	.type		_ZN39_INTERNAL_e600f268_4_k_cu_9a1907c9_41784cuda3std3__419piecewise_constructE,@object
	.size		_ZN39_INTERNAL_e600f268_4_k_cu_9a1907c9_41784cuda3std3__419piecewise_constructE,(_ZN39_INTERNAL_e600f268_4_k_cu_9a1907c9_41784cuda3std3__45__cpo4cendE - _ZN39_INTERNAL_e600f268_4_k_cu_9a1907c9_41784cuda3std3__419piecewise_constructE)
_ZN39_INTERNAL_e600f268_4_k_cu_9a1907c9_41784cuda3std3__419piecewise_constructE:
	.zero		1
	.type		_ZN39_INTERNAL_e600f268_4_k_cu_9a1907c9_41784cuda3std3__45__cpo4cendE,@object
	.size		_ZN39_INTERNAL_e600f268_4_k_cu_9a1907c9_41784cuda3std3__45__cpo4cendE,(_ZN39_INTERNAL_e600f268_4_k_cu_9a1907c9_41784cuda3std6ranges3__45__cpo4swapE - _ZN39_INTERNAL_e600f268_4_k_cu_9a1907c9_41784cuda3std3__45__cpo4cendE)
_ZN39_INTERNAL_e600f268_4_k_cu_9a1907c9_41784cuda3std3__45__cpo4cendE:
	.zero		1
	.type		_ZN39_INTERNAL_e600f268_4_k_cu_9a1907c9_41784cuda3std6ranges3__45__cpo4swapE,@object
	.size		_ZN39_INTERNAL_e600f268_4_k_cu_9a1907c9_41784cuda3std6ranges3__45__cpo4swapE,(.L_7 - _ZN39_INTERNAL_e600f268_4_k_cu_9a1907c9_41784cuda3std6ranges3__45__cpo4swapE)
_ZN39_INTERNAL_e600f268_4_k_cu_9a1907c9_41784cuda3std6ranges3__45__cpo4swapE:
	.zero		1
.L_7:


//--------------------- .nv.constant0._ZN7cutlass13device_kernelINS_4gemm6kernel13GemmUniversalIN4cute5tupleIJiiiiEEENS1_10collective13CollectiveMmaINS1_37MainloopSm90TmaGmmaWarpSpecializedFP8ILi18ENS5_IJNS4_1CILi1EEESB_SB_EEENS1_35KernelTmaWarpSpecializedCooperativeEEENS5_IJNSA_ILi256EEENSA_ILi128EEENSA_ILi32EEEEEENS_12float_e4m3_tENS5_IJlSB_lEEESJ_SK_NS4_8TiledMMAINS4_8MMA_AtomIJNS4_4SM904GMMA31MMA_64x128x32_F32E4M3E4M3_SS_TNILNSO_7ScaleInE1ELSQ_1EEEEEENS4_6LayoutINS5_IJNSA_ILi2EEESB_SB_EEENS5_IJSB_NSA_ILi0EEESW_EEEEENS5_IJNS4_10UnderscoreESZ_SZ_EEEEENS4_13SM90_TMA_LOADENS4_14ComposedLayoutINS4_7SwizzleILi1ELi4ELi3EEENS4_18smem_ptr_flag_bitsILi8EEENST_INS5_IJNSA_ILi8EEESH_EEENS5_IJSH_SB_EEEEEEEvNS4_8identityES12_S1C_vS1D_EENS_8epilogue10collective6detail29Sm90TmaWarpSpecializedAdapterINS1G_15DefaultEpilogueISJ_SK_SK_NS1F_6thread17LinearCombinationISJ_Li1EffLNS1K_9ScaleType4KindE0ELNS_15FloatRoundStyleE2ESJ_EENS1_15EpilogueDefaultEEEEEvvEEEEvNT_6ParamsE --------------------------
	.section	.nv.constant0._ZN7cutlass13device_kernelINS_4gemm6kernel13GemmUniversalIN4cute5tupleIJiiiiEEENS1_10collective13CollectiveMmaINS1_37MainloopSm90TmaGmmaWarpSpecializedFP8ILi18ENS5_IJNS4_1CILi1EEESB_SB_EEENS1_35KernelTmaWarpSpecializedCooperativeEEENS5_IJNSA_ILi256EEENSA_ILi128EEENSA_ILi32EEEEEENS_12float_e4m3_tENS5_IJlSB_lEEESJ_SK_NS4_8TiledMMAINS4_8MMA_AtomIJNS4_4SM904GMMA31MMA_64x128x32_F32E4M3E4M3_SS_TNILNSO_7ScaleInE1ELSQ_1EEEEEENS4_6LayoutINS5_IJNSA_ILi2EEESB_SB_EEENS5_IJSB_NSA_ILi0EEESW_EEEEENS5_IJNS4_10UnderscoreESZ_SZ_EEEEENS4_13SM90_TMA_LOADENS4_14ComposedLayoutINS4_7SwizzleILi1ELi4ELi3EEENS4_18smem_ptr_flag_bitsILi8EEENST_INS5_IJNSA_ILi8EEESH_EEENS5_IJSH_SB_EEEEEEEvNS4_8identityES12_S1C_vS1D_EENS_8epilogue10collective6detail29Sm90TmaWarpSpecializedAdapterINS1G_15DefaultEpilogueISJ_SK_SK_NS1F_6thread17LinearCombinationISJ_Li1EffLNS1K_9ScaleType4KindE0ELNS_15FloatRoundStyleE2ESJ_EENS1_15EpilogueDefaultEEEEEvvEEEEvNT_6ParamsE,"a",@progbits
	.sectionflags	@""
	.align	4
.nv.constant0._ZN7cutlass13device_kernelINS_4gemm6kernel13GemmUniversalIN4cute5tupleIJiiiiEEENS1_10collective13CollectiveMmaINS1_37MainloopSm90TmaGmmaWarpSpecializedFP8ILi18ENS5_IJNS4_1CILi1EEESB_SB_EEENS1_35KernelTmaWarpSpecializedCooperativeEEENS5_IJNSA_ILi256EEENSA_ILi128EEENSA_ILi32EEEEEENS_12float_e4m3_tENS5_IJlSB_lEEESJ_SK_NS4_8TiledMMAINS4_8MMA_AtomIJNS4_4SM904GMMA31MMA_64x128x32_F32E4M3E4M3_SS_TNILNSO_7ScaleInE1ELSQ_1EEEEEENS4_6LayoutINS5_IJNSA_ILi2EEESB_SB_EEENS5_IJSB_NSA_ILi0EEESW_EEEEENS5_IJNS4_10UnderscoreESZ_SZ_EEEEENS4_13SM90_TMA_LOADENS4_14ComposedLayoutINS4_7SwizzleILi1ELi4ELi3EEENS4_18smem_ptr_flag_bitsILi8EEENST_INS5_IJNSA_ILi8EEESH_EEENS5_IJSH_SB_EEEEEEEvNS4_8identityES12_S1C_vS1D_EENS_8epilogue10collective6detail29Sm90TmaWarpSpecializedAdapterINS1G_15DefaultEpilogueISJ_SK_SK_NS1F_6thread17LinearCombinationISJ_Li1EffLNS1K_9ScaleType4KindE0ELNS_15FloatRoundStyleE2ESJ_EENS1_15EpilogueDefaultEEEEEvvEEEEvNT_6ParamsE:
	.zero		1664


//--------------------- SYMBOLS --------------------------

	.type		.nv.reservedSmem.offset0,@object
	.size		.nv.reservedSmem.offset0,0x4
